// auto-generated by cutlass_sweep.gemm — config: {"arch": "sm_90", "cluster_m": 1, "cluster_n": 1, "dtype": "tf32", "stages": 4, "tile_k": 128, "tile_m": 128, "tile_n": 256}
#include "cutlass/cutlass.h"
#include "cutlass/gemm/collective/collective_builder.hpp"
#include "cutlass/gemm/device/gemm_universal_adapter.h"
#include "cutlass/gemm/kernel/gemm_universal.hpp"
#include "cutlass/epilogue/collective/collective_builder.hpp"

using ElemA = cutlass::tfloat32_t;
using ElemB = cutlass::tfloat32_t;
using ElemCD = cutlass::tfloat32_t;
using Acc  = float;
using TileShape    = cute::Shape<cute::_128, cute::_256, cute::_128>;
using ClusterShape = cute::Shape<cute::_1, cute::_1, cute::_1>;

using CollectiveEpilogue = typename cutlass::epilogue::collective::CollectiveBuilder<
    cutlass::arch::Sm90, cutlass::arch::OpClassTensorOp,
    TileShape, ClusterShape,
    cutlass::epilogue::collective::EpilogueTileAuto,
    Acc, Acc,
    ElemCD, cutlass::layout::RowMajor, 128 / cutlass::sizeof_bits<ElemCD>::value,
    ElemCD, cutlass::layout::RowMajor, 128 / cutlass::sizeof_bits<ElemCD>::value,
    cutlass::epilogue::collective::EpilogueScheduleAuto
  >::CollectiveOp;

using CollectiveMainloop = typename cutlass::gemm::collective::CollectiveBuilder<
    cutlass::arch::Sm90, cutlass::arch::OpClassTensorOp,
    ElemA, cutlass::layout::RowMajor, 128 / cutlass::sizeof_bits<ElemA>::value,
    ElemB, cutlass::layout::ColumnMajor, 128 / cutlass::sizeof_bits<ElemB>::value,
    Acc,
    TileShape, ClusterShape,
    cutlass::gemm::collective::StageCount<4>,
    cutlass::gemm::collective::KernelScheduleAuto
  >::CollectiveOp;

using GemmKernel = cutlass::gemm::kernel::GemmUniversal<
    cute::Shape<int,int,int,int>,
    CollectiveMainloop,
    CollectiveEpilogue
>;
using Gemm = cutlass::gemm::device::GemmUniversalAdapter<GemmKernel>;

// Force the device kernel symbol into the cubin without needing a host main.
auto* _anchor = &cutlass::device_kernel<GemmKernel>;


// ===== COMPILED SASS (sm_90a) =====

	.target	sm_90a

	.elftype	@"ET_EXEC"


//--------------------- .note.nv.tkinfo           --------------------------
	.section	.note.nv.tkinfo,"",@"SHT_NOTE"
	.sectionflags	@"SHF_NOTE_NV_TKINFO"
	.tkinfo
        /*0018*/ 	.word	0x00000002
        /*0030*/ 	.string	""
        /*0030*/ 	.string	"ptxas"
        /*0030*/ 	.string	"Cuda compilation tools, release 13.0, V13.0.88"
        /*0030*/ 	.string	"Build cuda_13.0.r13.0/compiler.36424714_0"
        /*0030*/ 	.string	"-arch sm_90a -m 64 "



//--------------------- .note.nv.cuinfo           --------------------------
	.section	.note.nv.cuinfo,"",@"SHT_NOTE"
	.sectionflags	@"SHF_NOTE_NV_CUINFO"
        /*0018*/ 	.short	0x0002
        /*001a*/ 	.short	0x005a
        /*001c*/ 	.short	0x0082
	.zero		2


//--------------------- .nv.info                  --------------------------
	.section	.nv.info,"",@"SHT_CUDA_INFO"
	.align	4


	//----- nvinfo : EIATTR_REGCOUNT
	.align		4
        /*0000*/ 	.byte	0x04, 0x2f
        /*0002*/ 	.short	(.L_15 - .L_14)
	.align		4
.L_14:
        /*0004*/ 	.word	index@(_ZN7cutlass13device_kernelINS_4gemm6kernel13GemmUniversalIN4cute5tupleIJiiiiEEENS1_10collective13CollectiveMmaINS1_34MainloopSm90TmaGmmaWarpSpecializedILi4ENS5_IJNS4_1CILi1EEESB_SB_EEENS1_35KernelTmaWarpSpecializedCooperativeEEENS5_IJNSA_ILi128EEENSA_ILi256EEESF_EEENS_10tfloat32_tENS5_IJlSB_lEEESI_SJ_NS4_8TiledMMAINS4_8MMA_AtomIJNS4_4SM904GMMA30MMA_64x256x8_F32TF32TF32_SS_TNILNSN_7ScaleInE1ELSP_1EEEEEENS4_6LayoutINS5_IJNSA_ILi2EEESB_SB_EEENS5_IJSB_NSA_ILi0EEESV_EEEEENS5_IJNS4_10UnderscoreESY_SY_EEEEENS4_13SM90_TMA_LOADENS4_14ComposedLayoutINS4_7SwizzleILi3ELi4ELi3EEENS4_18smem_ptr_flag_bitsILi32EEENSS_INS5_IJNSA_ILi8EEENSA_ILi32EEEEEENS5_IJS18_SB_EEEEEEEvNS4_8identityES11_S1C_vS1D_EENS_8epilogue10collective6detail29Sm90TmaWarpSpecializedAdapterINS1G_15DefaultEpilogueISI_SJ_SJ_NS1F_6thread17LinearCombinationISI_Li1EffLNS1K_9ScaleType4KindE0ELNS_15FloatRoundStyleE2ESI_EENS1_15EpilogueDefaultEEEEEvvEEEEvNT_6ParamsE)
        /*0008*/ 	.word	0x000000a8


	//----- nvinfo : EIATTR_FRAME_SIZE
	.align		4
.L_15:
        /*000c*/ 	.byte	0x04, 0x11
        /*000e*/ 	.short	(.L_17 - .L_16)
	.align		4
.L_16:
        /*0010*/ 	.word	index@(_ZN7cutlass13device_kernelINS_4gemm6kernel13GemmUniversalIN4cute5tupleIJiiiiEEENS1_10collective13CollectiveMmaINS1_34MainloopSm90TmaGmmaWarpSpecializedILi4ENS5_IJNS4_1CILi1EEESB_SB_EEENS1_35KernelTmaWarpSpecializedCooperativeEEENS5_IJNSA_ILi128EEENSA_ILi256EEESF_EEENS_10tfloat32_tENS5_IJlSB_lEEESI_SJ_NS4_8TiledMMAINS4_8MMA_AtomIJNS4_4SM904GMMA30MMA_64x256x8_F32TF32TF32_SS_TNILNSN_7ScaleInE1ELSP_1EEEEEENS4_6LayoutINS5_IJNSA_ILi2EEESB_SB_EEENS5_IJSB_NSA_ILi0EEESV_EEEEENS5_IJNS4_10UnderscoreESY_SY_EEEEENS4_13SM90_TMA_LOADENS4_14ComposedLayoutINS4_7SwizzleILi3ELi4ELi3EEENS4_18smem_ptr_flag_bitsILi32EEENSS_INS5_IJNSA_ILi8EEENSA_ILi32EEEEEENS5_IJS18_SB_EEEEEEEvNS4_8identityES11_S1C_vS1D_EENS_8epilogue10collective6detail29Sm90TmaWarpSpecializedAdapterINS1G_15DefaultEpilogueISI_SJ_SJ_NS1F_6thread17LinearCombinationISI_Li1EffLNS1K_9ScaleType4KindE0ELNS_15FloatRoundStyleE2ESI_EENS1_15EpilogueDefaultEEEEEvvEEEEvNT_6ParamsE)
        /*0014*/ 	.word	0x00000000


	//----- nvinfo : EIATTR_MIN_STACK_SIZE
	.align		4
.L_17:
        /*0018*/ 	.byte	0x04, 0x12
        /*001a*/ 	.short	(.L_19 - .L_18)
	.align		4
.L_18:
        /*001c*/ 	.word	index@(_ZN7cutlass13device_kernelINS_4gemm6kernel13GemmUniversalIN4cute5tupleIJiiiiEEENS1_10collective13CollectiveMmaINS1_34MainloopSm90TmaGmmaWarpSpecializedILi4ENS5_IJNS4_1CILi1EEESB_SB_EEENS1_35KernelTmaWarpSpecializedCooperativeEEENS5_IJNSA_ILi128EEENSA_ILi256EEESF_EEENS_10tfloat32_tENS5_IJlSB_lEEESI_SJ_NS4_8TiledMMAINS4_8MMA_AtomIJNS4_4SM904GMMA30MMA_64x256x8_F32TF32TF32_SS_TNILNSN_7ScaleInE1ELSP_1EEEEEENS4_6LayoutINS5_IJNSA_ILi2EEESB_SB_EEENS5_IJSB_NSA_ILi0EEESV_EEEEENS5_IJNS4_10UnderscoreESY_SY_EEEEENS4_13SM90_TMA_LOADENS4_14ComposedLayoutINS4_7SwizzleILi3ELi4ELi3EEENS4_18smem_ptr_flag_bitsILi32EEENSS_INS5_IJNSA_ILi8EEENSA_ILi32EEEEEENS5_IJS18_SB_EEEEEEEvNS4_8identityES11_S1C_vS1D_EENS_8epilogue10collective6detail29Sm90TmaWarpSpecializedAdapterINS1G_15DefaultEpilogueISI_SJ_SJ_NS1F_6thread17LinearCombinationISI_Li1EffLNS1K_9ScaleType4KindE0ELNS_15FloatRoundStyleE2ESI_EENS1_15EpilogueDefaultEEEEEvvEEEEvNT_6ParamsE)
        /*0020*/ 	.word	0x00000000
.L_19:


//--------------------- .nv.compat                --------------------------
	.section	.nv.compat,"",@"SHT_CUDA_COMPAT_INFO"
	.align	4
        /*0000*/ 	.byte	0x02, 0x09, 0x01, 0x00, 0x02, 0x02, 0x04, 0x00, 0x02, 0x05, 0x05, 0x00, 0x03, 0x07, 0x01, 0x01
        /*0010*/ 	.byte	0x02, 0x03, 0x01, 0x00, 0x02, 0x06, 0x01, 0x00, 0x04, 0x0b, 0x08, 0x00, 0x00, 0x00, 0x00, 0x00
        /*0020*/ 	.byte	0x00, 0x00, 0x00, 0x00


//--------------------- .nv.info._ZN7cutlass13device_kernelINS_4gemm6kernel13GemmUniversalIN4cute5tupleIJiiiiEEENS1_10collective13CollectiveMmaINS1_34MainloopSm90TmaGmmaWarpSpecializedILi4ENS5_IJNS4_1CILi1EEESB_SB_EEENS1_35KernelTmaWarpSpecializedCooperativeEEENS5_IJNSA_ILi128EEENSA_ILi256EEESF_EEENS_10tfloat32_tENS5_IJlSB_lEEESI_SJ_NS4_8TiledMMAINS4_8MMA_AtomIJNS4_4SM904GMMA30MMA_64x256x8_F32TF32TF32_SS_TNILNSN_7ScaleInE1ELSP_1EEEEEENS4_6LayoutINS5_IJNSA_ILi2EEESB_SB_EEENS5_IJSB_NSA_ILi0EEESV_EEEEENS5_IJNS4_10UnderscoreESY_SY_EEEEENS4_13SM90_TMA_LOADENS4_14ComposedLayoutINS4_7SwizzleILi3ELi4ELi3EEENS4_18smem_ptr_flag_bitsILi32EEENSS_INS5_IJNSA_ILi8EEENSA_ILi32EEEEEENS5_IJS18_SB_EEEEEEEvNS4_8identityES11_S1C_vS1D_EENS_8epilogue10collective6detail29Sm90TmaWarpSpecializedAdapterINS1G_15DefaultEpilogueISI_SJ_SJ_NS1F_6thread17LinearCombinationISI_Li1EffLNS1K_9ScaleType4KindE0ELNS_15FloatRoundStyleE2ESI_EENS1_15EpilogueDefaultEEEEEvvEEEEvNT_6ParamsE --------------------------
	.section	.nv.info._ZN7cutlass13device_kernelINS_4gemm6kernel13GemmUniversalIN4cute5tupleIJiiiiEEENS1_10collective13CollectiveMmaINS1_34MainloopSm90TmaGmmaWarpSpecializedILi4ENS5_IJNS4_1CILi1EEESB_SB_EEENS1_35KernelTmaWarpSpecializedCooperativeEEENS5_IJNSA_ILi128EEENSA_ILi256EEESF_EEENS_10tfloat32_tENS5_IJlSB_lEEESI_SJ_NS4_8TiledMMAINS4_8MMA_AtomIJNS4_4SM904GMMA30MMA_64x256x8_F32TF32TF32_SS_TNILNSN_7ScaleInE1ELSP_1EEEEEENS4_6LayoutINS5_IJNSA_ILi2EEESB_SB_EEENS5_IJSB_NSA_ILi0EEESV_EEEEENS5_IJNS4_10UnderscoreESY_SY_EEEEENS4_13SM90_TMA_LOADENS4_14ComposedLayoutINS4_7SwizzleILi3ELi4ELi3EEENS4_18smem_ptr_flag_bitsILi32EEENSS_INS5_IJNSA_ILi8EEENSA_ILi32EEEEEENS5_IJS18_SB_EEEEEEEvNS4_8identityES11_S1C_vS1D_EENS_8epilogue10collective6detail29Sm90TmaWarpSpecializedAdapterINS1G_15DefaultEpilogueISI_SJ_SJ_NS1F_6thread17LinearCombinationISI_Li1EffLNS1K_9ScaleType4KindE0ELNS_15FloatRoundStyleE2ESI_EENS1_15EpilogueDefaultEEEEEvvEEEEvNT_6ParamsE,"",@"SHT_CUDA_INFO"
	.sectionflags	@""
	.align	4


	//----- nvinfo : EIATTR_CUDA_API_VERSION
	.align		4
        /*0000*/ 	.byte	0x04, 0x37
        /*0002*/ 	.short	(.L_21 - .L_20)
.L_20:
        /*0004*/ 	.word	0x00000082


	//----- nvinfo : EIATTR_KPARAM_INFO
	.align		4
.L_21:
        /*0008*/ 	.byte	0x04, 0x17
        /*000a*/ 	.short	(.L_23 - .L_22)
.L_22:
        /*000c*/ 	.word	0x00000000
        /*0010*/ 	.short	0x0000
        /*0012*/ 	.short	0x0070
        /*0014*/ 	.byte	0x00, 0xf0, 0x01, 0x10


	//----- nvinfo : EIATTR_SPARSE_MMA_MASK
	.align		4
.L_23:
        /*0018*/ 	.byte	0x03, 0x50
        /*001a*/ 	.short	0x0000


	//----- nvinfo : EIATTR_MAXREG_COUNT
	.align		4
        /*001c*/ 	.byte	0x03, 0x1b
        /*001e*/ 	.short	0x00a8


	//----- nvinfo : EIATTR_NUM_BARRIERS
	.align		4
        /*0020*/ 	.byte	0x02, 0x4c
        /*0022*/ 	.byte	0x01
	.zero		1


	//----- nvinfo : EIATTR_EXTERNS
	.align		4
        /*0024*/ 	.byte	0x04, 0x0f
        /*0026*/ 	.short	(.L_25 - .L_24)


	//   ....[0]....
	.align		4
.L_24:
        /*0028*/ 	.word	index@(__assertfail)


	//----- nvinfo : EIATTR_MERCURY_ISA_VERSION
	.align		4
.L_25:
        /*002c*/ 	.byte	0x03, 0x5f
        /*002e*/ 	.short	0x0101


	//----- nvinfo : EIATTR_INT_WARP_WIDE_INSTR_OFFSETS
	.align		4
        /*0030*/ 	.byte	0x04, 0x31
        /*0032*/ 	.short	(.L_27 - .L_26)


	//   ....[0]....
.L_26:
        /*0034*/ 	.word	0x000003b0


	//   ....[1]....
        /*0038*/ 	.word	0x000003e0


	//   ....[2]....
        /*003c*/ 	.word	0x000004c0


	//----- nvinfo : EIATTR_COOP_GROUP_MASK_REGIDS
	.align		4
.L_27:
        /*0040*/ 	.byte	0x04, 0x29
        /*0042*/ 	.short	(.L_29 - .L_28)


	//   ....[0]....
.L_28:
        /*0044*/ 	.word	0xffffffff


	//   ....[1]....
        /*0048*/ 	.word	0xffffffff


	//   ....[2]....
        /*004c*/ 	.word	0xffffffff


	//   ....[3]....
        /*0050*/ 	.word	0xffffffff


	//   ....[4]....
        /*0054*/ 	.word	0xffffffff


	//----- nvinfo : EIATTR_COOP_GROUP_INSTR_OFFSETS
	.align		4
.L_29:
        /*0058*/ 	.byte	0x04, 0x28
        /*005a*/ 	.short	(.L_31 - .L_30)


	//   ....[0]....
.L_30:
        /*005c*/ 	.word	0x00000060


	//   ....[1]....
        /*0060*/ 	.word	0x00000070


	//   ....[2]....
        /*0064*/ 	.word	0x00000130


	//   ....[3]....
        /*0068*/ 	.word	0x000002c0


	//   ....[4]....
        /*006c*/ 	.word	0x00000f70


	//----- nvinfo : EIATTR_REG_RECONFIG
	.align		4
.L_31:
        /*0070*/ 	.byte	0x01, 0x54
	.zero		2


	//----- nvinfo : EIATTR_SYSCALL_OFFSETS
	.align		4
        /*0074*/ 	.byte	0x04, 0x46
        /*0076*/ 	.short	(.L_33 - .L_32)


	//   ....[0]....
.L_32:
        /*0078*/ 	.word	0x00001130


	//----- nvinfo : EIATTR_MBARRIER_INSTR_OFFSETS
	.align		4
.L_33:
        /*007c*/ 	.byte	0x04, 0x39
        /*007e*/ 	.short	(.L_35 - .L_34)


	//   ....[0]....
.L_34:
        /*0080*/ 	.word	0x00000230
        /*0084*/ 	.word	0x000000ff
        /*0088*/ 	.word	0x00000000
        /*008c*/ 	.short	0x0100
        /*008e*/ 	.byte	0x08
	.zero		1


	//   ....[1]....
        /*0090*/ 	.word	0x00000240
        /*0094*/ 	.word	0x000000ff
        /*0098*/ 	.word	0x00000020
        /*009c*/ 	.short	0x0100
        /*009e*/ 	.byte	0x08
	.zero		1


	//   ....[2]....
        /*00a0*/ 	.word	0x00000250
        /*00a4*/ 	.word	0x000000ff
        /*00a8*/ 	.word	0x00000008
        /*00ac*/ 	.short	0x0100
        /*00ae*/ 	.byte	0x08
	.zero		1


	//   ....[3]....
        /*00b0*/ 	.word	0x00000260
        /*00b4*/ 	.word	0x000000ff
        /*00b8*/ 	.word	0x00000028
        /*00bc*/ 	.short	0x0100
        /*00be*/ 	.byte	0x08
	.zero		1


	//   ....[4]....
        /*00c0*/ 	.word	0x00000270
        /*00c4*/ 	.word	0x000000ff
        /*00c8*/ 	.word	0x00000010
        /*00cc*/ 	.short	0x0100
        /*00ce*/ 	.byte	0x08
	.zero		1


	//   ....[5]....
        /*00d0*/ 	.word	0x00000280
        /*00d4*/ 	.word	0x000000ff
        /*00d8*/ 	.word	0x00000030
        /*00dc*/ 	.short	0x0100
        /*00de*/ 	.byte	0x08
	.zero		1


	//   ....[6]....
        /*00e0*/ 	.word	0x00000290
        /*00e4*/ 	.word	0x000000ff
        /*00e8*/ 	.word	0x00000018
        /*00ec*/ 	.short	0x0100
        /*00ee*/ 	.byte	0x08
	.zero		1


	//   ....[7]....
        /*00f0*/ 	.word	0x000002a0
        /*00f4*/ 	.word	0x000000ff
        /*00f8*/ 	.word	0x00000038
        /*00fc*/ 	.short	0x0100
        /*00fe*/ 	.byte	0x08
	.zero		1


	//   ....[8]....
        /*0100*/ 	.word	0x00000530
        /*0104*/ 	.word	0x000000ff
        /*0108*/ 	.word	0x00000050
        /*010c*/ 	.short	0x0100
        /*010e*/ 	.byte	0x06
	.zero		1


	//   ....[9]....
        /*0110*/ 	.word	0x00000590
        /*0114*/ 	.word	0x000000ff
        /*0118*/ 	.word	0x00000058
        /*011c*/ 	.short	0x0100
        /*011e*/ 	.byte	0x06
	.zero		1


	//   ....[10]....
        /*0120*/ 	.word	0x000011b0
        /*0124*/ 	.word	0x00000003
        /*0128*/ 	.word	0x00000000
        /*012c*/ 	.short	0x010a
        /*012e*/ 	.byte	0x3f
	.zero		1


	//   ....[11]....
        /*0130*/ 	.word	0x000011f0
        /*0134*/ 	.word	0x00000003
        /*0138*/ 	.word	0x00000000
        /*013c*/ 	.short	0x010a
        /*013e*/ 	.byte	0x3f
	.zero		1


	//   ....[12]....
        /*0140*/ 	.word	0x00001bb0
        /*0144*/ 	.word	0x000000ff
        /*0148*/ 	.word	0x00000000
        /*014c*/ 	.short	0x010a
        /*014e*/ 	.byte	0x09
	.zero		1


	//   ....[13]....
        /*0150*/ 	.word	0x00001bf0
        /*0154*/ 	.word	0x000000ff
        /*0158*/ 	.word	0x00000000
        /*015c*/ 	.short	0x010a
        /*015e*/ 	.byte	0x09
	.zero		1


	//   ....[14]....
        /*0160*/ 	.word	0x00002480
        /*0164*/ 	.word	0x000000ff
        /*0168*/ 	.word	0x00000000
        /*016c*/ 	.short	0x0101
        /*016e*/ 	.byte	0x08
	.zero		1


	//   ....[15]....
        /*0170*/ 	.word	0x00002660
        /*0174*/ 	.word	0x000000ff
        /*0178*/ 	.word	0x00000000
        /*017c*/ 	.short	0x0101
        /*017e*/ 	.byte	0x04
	.zero		1


	//   ....[16]....
        /*0180*/ 	.word	0x0000b4d0
        /*0184*/ 	.word	0x0000000c
        /*0188*/ 	.word	0x00000020
        /*018c*/ 	.short	0x010a
        /*018e*/ 	.byte	0x3f
	.zero		1


	//   ....[17]....
        /*0190*/ 	.word	0x0000bac0
        /*0194*/ 	.word	0x00000005
        /*0198*/ 	.word	0x00000058
        /*019c*/ 	.short	0x0101
        /*019e*/ 	.byte	0x3f
	.zero		1


	//   ....[18]....
        /*01a0*/ 	.word	0x0000c1c0
        /*01a4*/ 	.word	0x00000007
        /*01a8*/ 	.word	0x00000000
        /*01ac*/ 	.short	0x010a
        /*01ae*/ 	.byte	0x3f
	.zero		1


	//   ....[19]....
        /*01b0*/ 	.word	0x0000c240
        /*01b4*/ 	.word	0x00000006
        /*01b8*/ 	.word	0x00000000
        /*01bc*/ 	.short	0x010a
        /*01be*/ 	.byte	0x3f
	.zero		1


	//   ....[20]....
        /*01c0*/ 	.word	0x0000c2d0
        /*01c4*/ 	.word	0x00000007
        /*01c8*/ 	.word	0x00000000
        /*01cc*/ 	.short	0x010a
        /*01ce*/ 	.byte	0x3f
	.zero		1


	//   ....[21]....
        /*01d0*/ 	.word	0x0000c360
        /*01d4*/ 	.word	0x00000005
        /*01d8*/ 	.word	0x00000000
        /*01dc*/ 	.short	0x010a
        /*01de*/ 	.byte	0x3f
	.zero		1


	//   ....[22]....
        /*01e0*/ 	.word	0x0000c3c0
        /*01e4*/ 	.word	0x00000003
        /*01e8*/ 	.word	0x00000000
        /*01ec*/ 	.short	0x010a
        /*01ee*/ 	.byte	0x3f
	.zero		1


	//   ....[23]....
        /*01f0*/ 	.word	0x0000c420
        /*01f4*/ 	.word	0x00000004
        /*01f8*/ 	.word	0x00000000
        /*01fc*/ 	.short	0x010a
        /*01fe*/ 	.byte	0x3f
	.zero		1


	//   ....[24]....
        /*0200*/ 	.word	0x0000c4f0
        /*0204*/ 	.word	0x0000000c
        /*0208*/ 	.word	0x00000020
        /*020c*/ 	.short	0x010a
        /*020e*/ 	.byte	0x3f
	.zero		1


	//   ....[25]....
        /*0210*/ 	.word	0x0000c5c0
        /*0214*/ 	.word	0x00000007
        /*0218*/ 	.word	0x00000000
        /*021c*/ 	.short	0x010a
        /*021e*/ 	.byte	0x3f
	.zero		1


	//   ....[26]....
        /*0220*/ 	.word	0x0000c610
        /*0224*/ 	.word	0x00000006
        /*0228*/ 	.word	0x00000000
        /*022c*/ 	.short	0x010a
        /*022e*/ 	.byte	0x3f
	.zero		1


	//   ....[27]....
        /*0230*/ 	.word	0x0000c660
        /*0234*/ 	.word	0x00000007
        /*0238*/ 	.word	0x00000000
        /*023c*/ 	.short	0x010a
        /*023e*/ 	.byte	0x3f
	.zero		1


	//----- nvinfo : EIATTR_NUM_MBARRIERS
	.align		4
.L_35:
        /*0240*/ 	.byte	0x03, 0x38
        /*0242*/ 	.short	0x000a


	//----- nvinfo : EIATTR_EXIT_INSTR_OFFSETS
	.align		4
        /*0244*/ 	.byte	0x04, 0x1c
        /*0246*/ 	.short	(.L_37 - .L_36)


	//   ....[0]....
.L_36:
        /*0248*/ 	.word	0x000005e0


	//   ....[1]....
        /*024c*/ 	.word	0x00000ea0


	//   ....[2]....
        /*0250*/ 	.word	0x0000ab40


	//   ....[3]....
        /*0254*/ 	.word	0x0000b170


	//   ....[4]....
        /*0258*/ 	.word	0x0000c3b0


	//----- nvinfo : EIATTR_MAX_THREADS
	.align		4
.L_37:
        /*025c*/ 	.byte	0x04, 0x05
        /*025e*/ 	.short	(.L_39 - .L_38)
.L_38:
        /*0260*/ 	.word	0x00000180
        /*0264*/ 	.word	0x00000001
        /*0268*/ 	.word	0x00000001


	//----- nvinfo : EIATTR_CRS_STACK_SIZE
	.align		4
.L_39:
        /*026c*/ 	.byte	0x04, 0x1e
        /*026e*/ 	.short	(.L_41 - .L_40)
.L_40:
        /*0270*/ 	.word	0x00000000


	//----- nvinfo : EIATTR_CBANK_PARAM_SIZE
	.align		4
.L_41:
        /*0274*/ 	.byte	0x03, 0x19
        /*0276*/ 	.short	0x0470


	//----- nvinfo : EIATTR_PARAM_CBANK
	.align		4
        /*0278*/ 	.byte	0x04, 0x0a
        /*027a*/ 	.short	(.L_43 - .L_42)
	.align		4
.L_42:
        /*027c*/ 	.word	index@(.nv.constant0._ZN7cutlass13device_kernelINS_4gemm6kernel13GemmUniversalIN4cute5tupleIJiiiiEEENS1_10collective13CollectiveMmaINS1_34MainloopSm90TmaGmmaWarpSpecializedILi4ENS5_IJNS4_1CILi1EEESB_SB_EEENS1_35KernelTmaWarpSpecializedCooperativeEEENS5_IJNSA_ILi128EEENSA_ILi256EEESF_EEENS_10tfloat32_tENS5_IJlSB_lEEESI_SJ_NS4_8TiledMMAINS4_8MMA_AtomIJNS4_4SM904GMMA30MMA_64x256x8_F32TF32TF32_SS_TNILNSN_7ScaleInE1ELSP_1EEEEEENS4_6LayoutINS5_IJNSA_ILi2EEESB_SB_EEENS5_IJSB_NSA_ILi0EEESV_EEEEENS5_IJNS4_10UnderscoreESY_SY_EEEEENS4_13SM90_TMA_LOADENS4_14ComposedLayoutINS4_7SwizzleILi3ELi4ELi3EEENS4_18smem_ptr_flag_bitsILi32EEENSS_INS5_IJNSA_ILi8EEENSA_ILi32EEEEEENS5_IJS18_SB_EEEEEEEvNS4_8identityES11_S1C_vS1D_EENS_8epilogue10collective6detail29Sm90TmaWarpSpecializedAdapterINS1G_15DefaultEpilogueISI_SJ_SJ_NS1F_6thread17LinearCombinationISI_Li1EffLNS1K_9ScaleType4KindE0ELNS_15FloatRoundStyleE2ESI_EENS1_15EpilogueDefaultEEEEEvvEEEEvNT_6ParamsE)
        /*0280*/ 	.short	0x0210
        /*0282*/ 	.short	0x0470


	//----- nvinfo : EIATTR_SW_WAR
	.align		4
.L_43:
        /*0284*/ 	.byte	0x04, 0x36
        /*0286*/ 	.short	(.L_45 - .L_44)
.L_44:
        /*0288*/ 	.word	0x00000008
.L_45:


//--------------------- .nv.callgraph             --------------------------
	.section	.nv.callgraph,"",@"SHT_CUDA_CALLGRAPH"
	.align	4
	.sectionentsize	8
	.align		4
        /*0000*/ 	.word	0x00000000
	.align		4
        /*0004*/ 	.word	0xffffffff
	.align		4
        /*0008*/ 	.word	index@(_ZN7cutlass13device_kernelINS_4gemm6kernel13GemmUniversalIN4cute5tupleIJiiiiEEENS1_10collective13CollectiveMmaINS1_34MainloopSm90TmaGmmaWarpSpecializedILi4ENS5_IJNS4_1CILi1EEESB_SB_EEENS1_35KernelTmaWarpSpecializedCooperativeEEENS5_IJNSA_ILi128EEENSA_ILi256EEESF_EEENS_10tfloat32_tENS5_IJlSB_lEEESI_SJ_NS4_8TiledMMAINS4_8MMA_AtomIJNS4_4SM904GMMA30MMA_64x256x8_F32TF32TF32_SS_TNILNSN_7ScaleInE1ELSP_1EEEEEENS4_6LayoutINS5_IJNSA_ILi2EEESB_SB_EEENS5_IJSB_NSA_ILi0EEESV_EEEEENS5_IJNS4_10UnderscoreESY_SY_EEEEENS4_13SM90_TMA_LOADENS4_14ComposedLayoutINS4_7SwizzleILi3ELi4ELi3EEENS4_18smem_ptr_flag_bitsILi32EEENSS_INS5_IJNSA_ILi8EEENSA_ILi32EEEEEENS5_IJS18_SB_EEEEEEEvNS4_8identityES11_S1C_vS1D_EENS_8epilogue10collective6detail29Sm90TmaWarpSpecializedAdapterINS1G_15DefaultEpilogueISI_SJ_SJ_NS1F_6thread17LinearCombinationISI_Li1EffLNS1K_9ScaleType4KindE0ELNS_15FloatRoundStyleE2ESI_EENS1_15EpilogueDefaultEEEEEvvEEEEvNT_6ParamsE)
	.align		4
        /*000c*/ 	.word	index@(__assertfail)
	.align		4
        /*0010*/ 	.word	0x00000000
	.align		4
        /*0014*/ 	.word	0xfffffffe
	.align		4
        /*0018*/ 	.word	0x00000000
	.align		4
        /*001c*/ 	.word	0xfffffffd
	.align		4
        /*0020*/ 	.word	0x00000000
	.align		4
        /*0024*/ 	.word	0xfffffffc


//--------------------- .nv.constant4             --------------------------
	.section	.nv.constant4,"a",@progbits
	.align	8
	.align		8
.nv.constant4:
        /*0000*/ 	.dword	__assertfail
	.align		8
        /*0008*/ 	.dword	__unnamed_1
	.align		8
        /*0010*/ 	.dword	_ZN39_INTERNAL_03d4dfcd_4_k_cu_ea98a235_61464cuda3std3__45__cpo5beginE
	.align		8
        /*0018*/ 	.dword	_ZN39_INTERNAL_03d4dfcd_4_k_cu_ea98a235_61464cuda3std3__45__cpo3endE
	.align		8
        /*0020*/ 	.dword	_ZN39_INTERNAL_03d4dfcd_4_k_cu_ea98a235_61464cuda3std3__45__cpo6cbeginE
	.align		8
        /*0028*/ 	.dword	_ZN39_INTERNAL_03d4dfcd_4_k_cu_ea98a235_61464cuda3std3__45__cpo4cendE
	.align		8
        /*0030*/ 	.dword	_ZN39_INTERNAL_03d4dfcd_4_k_cu_ea98a235_61464cuda3std3__441_GLOBAL__N__03d4dfcd_4_k_cu_ea98a235_61466ignoreE
	.align		8
        /*0038*/ 	.dword	_ZN39_INTERNAL_03d4dfcd_4_k_cu_ea98a235_61464cuda3std3__419piecewise_constructE
	.align		8
        /*0040*/ 	.dword	_ZN39_INTERNAL_03d4dfcd_4_k_cu_ea98a235_61464cuda3std3__48in_placeE
	.align		8
        /*0048*/ 	.dword	_ZN39_INTERNAL_03d4dfcd_4_k_cu_ea98a235_61464cuda3std6ranges3__45__cpo4swapE
	.align		8
        /*0050*/ 	.dword	_ZN39_INTERNAL_03d4dfcd_4_k_cu_ea98a235_61464cuda3std6ranges3__45__cpo9iter_moveE
	.align		8
        /*0058*/ 	.dword	_ZN39_INTERNAL_03d4dfcd_4_k_cu_ea98a235_61464cute7productE
	.align		8
        /*0060*/ 	.dword	_ZN39_INTERNAL_03d4dfcd_4_k_cu_ea98a235_61464cute1_E
	.align		8
        /*0068*/ 	.dword	$str$22
	.align		8
        /*0070*/ 	.dword	$str$23


//--------------------- .text._ZN7cutlass13device_kernelINS_4gemm6kernel13GemmUniversalIN4cute5tupleIJiiiiEEENS1_10collective13CollectiveMmaINS1_34MainloopSm90TmaGmmaWarpSpecializedILi4ENS5_IJNS4_1CILi1EEESB_SB_EEENS1_35KernelTmaWarpSpecializedCooperativeEEENS5_IJNSA_ILi128EEENSA_ILi256EEESF_EEENS_10tfloat32_tENS5_IJlSB_lEEESI_SJ_NS4_8TiledMMAINS4_8MMA_AtomIJNS4_4SM904GMMA30MMA_64x256x8_F32TF32TF32_SS_TNILNSN_7ScaleInE1ELSP_1EEEEEENS4_6LayoutINS5_IJNSA_ILi2EEESB_SB_EEENS5_IJSB_NSA_ILi0EEESV_EEEEENS5_IJNS4_10UnderscoreESY_SY_EEEEENS4_13SM90_TMA_LOADENS4_14ComposedLayoutINS4_7SwizzleILi3ELi4ELi3EEENS4_18smem_ptr_flag_bitsILi32EEENSS_INS5_IJNSA_ILi8EEENSA_ILi32EEEEEENS5_IJS18_SB_EEEEEEEvNS4_8identityES11_S1C_vS1D_EENS_8epilogue10collective6detail29Sm90TmaWarpSpecializedAdapterINS1G_15DefaultEpilogueISI_SJ_SJ_NS1F_6thread17LinearCombinationISI_Li1EffLNS1K_9ScaleType4KindE0ELNS_15FloatRoundStyleE2ESI_EENS1_15EpilogueDefaultEEEEEvvEEEEvNT_6ParamsE --------------------------
	.section	.text._ZN7cutlass13device_kernelINS_4gemm6kernel13GemmUniversalIN4cute5tupleIJiiiiEEENS1_10collective13CollectiveMmaINS1_34MainloopSm90TmaGmmaWarpSpecializedILi4ENS5_IJNS4_1CILi1EEESB_SB_EEENS1_35KernelTmaWarpSpecializedCooperativeEEENS5_IJNSA_ILi128EEENSA_ILi256EEESF_EEENS_10tfloat32_tENS5_IJlSB_lEEESI_SJ_NS4_8TiledMMAINS4_8MMA_AtomIJNS4_4SM904GMMA30MMA_64x256x8_F32TF32TF32_SS_TNILNSN_7ScaleInE1ELSP_1EEEEEENS4_6LayoutINS5_IJNSA_ILi2EEESB_SB_EEENS5_IJSB_NSA_ILi0EEESV_EEEEENS5_IJNS4_10UnderscoreESY_SY_EEEEENS4_13SM90_TMA_LOADENS4_14ComposedLayoutINS4_7SwizzleILi3ELi4ELi3EEENS4_18smem_ptr_flag_bitsILi32EEENSS_INS5_IJNSA_ILi8EEENSA_ILi32EEEEEENS5_IJS18_SB_EEEEEEEvNS4_8identityES11_S1C_vS1D_EENS_8epilogue10collective6detail29Sm90TmaWarpSpecializedAdapterINS1G_15DefaultEpilogueISI_SJ_SJ_NS1F_6thread17LinearCombinationISI_Li1EffLNS1K_9ScaleType4KindE0ELNS_15FloatRoundStyleE2ESI_EENS1_15EpilogueDefaultEEEEEvvEEEEvNT_6ParamsE,"ax",@progbits
	.align	128
.text._ZN7cutlass13device_kernelINS_4gemm6kernel13GemmUniversalIN4cute5tupleIJiiiiEEENS1_10collective13CollectiveMmaINS1_34MainloopSm90TmaGmmaWarpSpecializedILi4ENS5_IJNS4_1CILi1EEESB_SB_EEENS1_35KernelTmaWarpSpecializedCooperativeEEENS5_IJNSA_ILi128EEENSA_ILi256EEESF_EEENS_10tfloat32_tENS5_IJlSB_lEEESI_SJ_NS4_8TiledMMAINS4_8MMA_AtomIJNS4_4SM904GMMA30MMA_64x256x8_F32TF32TF32_SS_TNILNSN_7ScaleInE1ELSP_1EEEEEENS4_6LayoutINS5_IJNSA_ILi2EEESB_SB_EEENS5_IJSB_NSA_ILi0EEESV_EEEEENS5_IJNS4_10UnderscoreESY_SY_EEEEENS4_13SM90_TMA_LOADENS4_14ComposedLayoutINS4_7SwizzleILi3ELi4ELi3EEENS4_18smem_ptr_flag_bitsILi32EEENSS_INS5_IJNSA_ILi8EEENSA_ILi32EEEEEENS5_IJS18_SB_EEEEEEEvNS4_8identityES11_S1C_vS1D_EENS_8epilogue10collective6detail29Sm90TmaWarpSpecializedAdapterINS1G_15DefaultEpilogueISI_SJ_SJ_NS1F_6thread17LinearCombinationISI_Li1EffLNS1K_9ScaleType4KindE0ELNS_15FloatRoundStyleE2ESI_EENS1_15EpilogueDefaultEEEEEvvEEEEvNT_6ParamsE:
        .type           _ZN7cutlass13device_kernelINS_4gemm6kernel13GemmUniversalIN4cute5tupleIJiiiiEEENS1_10collective13CollectiveMmaINS1_34MainloopSm90TmaGmmaWarpSpecializedILi4ENS5_IJNS4_1CILi1EEESB_SB_EEENS1_35KernelTmaWarpSpecializedCooperativeEEENS5_IJNSA_ILi128EEENSA_ILi256EEESF_EEENS_10tfloat32_tENS5_IJlSB_lEEESI_SJ_NS4_8TiledMMAINS4_8MMA_AtomIJNS4_4SM904GMMA30MMA_64x256x8_F32TF32TF32_SS_TNILNSN_7ScaleInE1ELSP_1EEEEEENS4_6LayoutINS5_IJNSA_ILi2EEESB_SB_EEENS5_IJSB_NSA_ILi0EEESV_EEEEENS5_IJNS4_10UnderscoreESY_SY_EEEEENS4_13SM90_TMA_LOADENS4_14ComposedLayoutINS4_7SwizzleILi3ELi4ELi3EEENS4_18smem_ptr_flag_bitsILi32EEENSS_INS5_IJNSA_ILi8EEENSA_ILi32EEEEEENS5_IJS18_SB_EEEEEEEvNS4_8identityES11_S1C_vS1D_EENS_8epilogue10collective6detail29Sm90TmaWarpSpecializedAdapterINS1G_15DefaultEpilogueISI_SJ_SJ_NS1F_6thread17LinearCombinationISI_Li1EffLNS1K_9ScaleType4KindE0ELNS_15FloatRoundStyleE2ESI_EENS1_15EpilogueDefaultEEEEEvvEEEEvNT_6ParamsE,@function
        .size           _ZN7cutlass13device_kernelINS_4gemm6kernel13GemmUniversalIN4cute5tupleIJiiiiEEENS1_10collective13CollectiveMmaINS1_34MainloopSm90TmaGmmaWarpSpecializedILi4ENS5_IJNS4_1CILi1EEESB_SB_EEENS1_35KernelTmaWarpSpecializedCooperativeEEENS5_IJNSA_ILi128EEENSA_ILi256EEESF_EEENS_10tfloat32_tENS5_IJlSB_lEEESI_SJ_NS4_8TiledMMAINS4_8MMA_AtomIJNS4_4SM904GMMA30MMA_64x256x8_F32TF32TF32_SS_TNILNSN_7ScaleInE1ELSP_1EEEEEENS4_6LayoutINS5_IJNSA_ILi2EEESB_SB_EEENS5_IJSB_NSA_ILi0EEESV_EEEEENS5_IJNS4_10UnderscoreESY_SY_EEEEENS4_13SM90_TMA_LOADENS4_14ComposedLayoutINS4_7SwizzleILi3ELi4ELi3EEENS4_18smem_ptr_flag_bitsILi32EEENSS_INS5_IJNSA_ILi8EEENSA_ILi32EEEEEENS5_IJS18_SB_EEEEEEEvNS4_8identityES11_S1C_vS1D_EENS_8epilogue10collective6detail29Sm90TmaWarpSpecializedAdapterINS1G_15DefaultEpilogueISI_SJ_SJ_NS1F_6thread17LinearCombinationISI_Li1EffLNS1K_9ScaleType4KindE0ELNS_15FloatRoundStyleE2ESI_EENS1_15EpilogueDefaultEEEEEvvEEEEvNT_6ParamsE,(.L_x_322 - _ZN7cutlass13device_kernelINS_4gemm6kernel13GemmUniversalIN4cute5tupleIJiiiiEEENS1_10collective13CollectiveMmaINS1_34MainloopSm90TmaGmmaWarpSpecializedILi4ENS5_IJNS4_1CILi1EEESB_SB_EEENS1_35KernelTmaWarpSpecializedCooperativeEEENS5_IJNSA_ILi128EEENSA_ILi256EEESF_EEENS_10tfloat32_tENS5_IJlSB_lEEESI_SJ_NS4_8TiledMMAINS4_8MMA_AtomIJNS4_4SM904GMMA30MMA_64x256x8_F32TF32TF32_SS_TNILNSN_7ScaleInE1ELSP_1EEEEEENS4_6LayoutINS5_IJNSA_ILi2EEESB_SB_EEENS5_IJSB_NSA_ILi0EEESV_EEEEENS5_IJNS4_10UnderscoreESY_SY_EEEEENS4_13SM90_TMA_LOADENS4_14ComposedLayoutINS4_7SwizzleILi3ELi4ELi3EEENS4_18smem_ptr_flag_bitsILi32EEENSS_INS5_IJNSA_ILi8EEENSA_ILi32EEEEEENS5_IJS18_SB_EEEEEEEvNS4_8identityES11_S1C_vS1D_EENS_8epilogue10collective6detail29Sm90TmaWarpSpecializedAdapterINS1G_15DefaultEpilogueISI_SJ_SJ_NS1F_6thread17LinearCombinationISI_Li1EffLNS1K_9ScaleType4KindE0ELNS_15FloatRoundStyleE2ESI_EENS1_15EpilogueDefaultEEEEEvvEEEEvNT_6ParamsE)
        .other          _ZN7cutlass13device_kernelINS_4gemm6kernel13GemmUniversalIN4cute5tupleIJiiiiEEENS1_10collective13CollectiveMmaINS1_34MainloopSm90TmaGmmaWarpSpecializedILi4ENS5_IJNS4_1CILi1EEESB_SB_EEENS1_35KernelTmaWarpSpecializedCooperativeEEENS5_IJNSA_ILi128EEENSA_ILi256EEESF_EEENS_10tfloat32_tENS5_IJlSB_lEEESI_SJ_NS4_8TiledMMAINS4_8MMA_AtomIJNS4_4SM904GMMA30MMA_64x256x8_F32TF32TF32_SS_TNILNSN_7ScaleInE1ELSP_1EEEEEENS4_6LayoutINS5_IJNSA_ILi2EEESB_SB_EEENS5_IJSB_NSA_ILi0EEESV_EEEEENS5_IJNS4_10UnderscoreESY_SY_EEEEENS4_13SM90_TMA_LOADENS4_14ComposedLayoutINS4_7SwizzleILi3ELi4ELi3EEENS4_18smem_ptr_flag_bitsILi32EEENSS_INS5_IJNSA_ILi8EEENSA_ILi32EEEEEENS5_IJS18_SB_EEEEEEEvNS4_8identityES11_S1C_vS1D_EENS_8epilogue10collective6detail29Sm90TmaWarpSpecializedAdapterINS1G_15DefaultEpilogueISI_SJ_SJ_NS1F_6thread17LinearCombinationISI_Li1EffLNS1K_9ScaleType4KindE0ELNS_15FloatRoundStyleE2ESI_EENS1_15EpilogueDefaultEEEEEvvEEEEvNT_6ParamsE,@"STO_CUDA_ENTRY STV_DEFAULT"
_ZN7cutlass13device_kernelINS_4gemm6kernel13GemmUniversalIN4cute5tupleIJiiiiEEENS1_10collective13CollectiveMmaINS1_34MainloopSm90TmaGmmaWarpSpecializedILi4ENS5_IJNS4_1CILi1EEESB_SB_EEENS1_35KernelTmaWarpSpecializedCooperativeEEENS5_IJNSA_ILi128EEENSA_ILi256EEESF_EEENS_10tfloat32_tENS5_IJlSB_lEEESI_SJ_NS4_8TiledMMAINS4_8MMA_AtomIJNS4_4SM904GMMA30MMA_64x256x8_F32TF32TF32_SS_TNILNSN_7ScaleInE1ELSP_1EEEEEENS4_6LayoutINS5_IJNSA_ILi2EEESB_SB_EEENS5_IJSB_NSA_ILi0EEESV_EEEEENS5_IJNS4_10UnderscoreESY_SY_EEEEENS4_13SM90_TMA_LOADENS4_14ComposedLayoutINS4_7SwizzleILi3ELi4ELi3EEENS4_18smem_ptr_flag_bitsILi32EEENSS_INS5_IJNSA_ILi8EEENSA_ILi32EEEEEENS5_IJS18_SB_EEEEEEEvNS4_8identityES11_S1C_vS1D_EENS_8epilogue10collective6detail29Sm90TmaWarpSpecializedAdapterINS1G_15DefaultEpilogueISI_SJ_SJ_NS1F_6thread17LinearCombinationISI_Li1EffLNS1K_9ScaleType4KindE0ELNS_15FloatRoundStyleE2ESI_EENS1_15EpilogueDefaultEEEEEvvEEEEvNT_6ParamsE:
[----:B------:R-:W0:Y:S01]  /*0000*/  LDC R1, c[0x0][0x28] ;  /* 0x00000a00ff017b82 */ /* 0x000e220000000800 */
[----:B------:R-:W1:Y:S01]  /*0010*/  S2R R18, SR_TID.X ;  /* 0x0000000000127919 */ /* 0x000e620000002100 */
[----:B------:R-:W-:Y:S01]  /*0020*/  ELECT P0, URZ, PT ;  /* 0x00000000003f782f */ /* 0x000fe20003800000 */
[----:B------:R-:W-:Y:S01]  /*0030*/  BSSY B0, `(.L_x_0) ;  /* 0x000000f000007945 */ /* 0x000fe20003800000 */
[--C-:B-1----:R-:W-:Y:S02]  /*0040*/  SHF.R.U32.HI R0, RZ, 0x5, R18.reuse ;  /* 0x00000005ff007819 */ /* 0x102fe40000011612 */
[----:B------:R-:W-:-:S03]  /*0050*/  SHF.R.U32.HI R22, RZ, 0x7, R18 ;  /* 0x00000007ff167819 */ /* 0x000fc60000011612 */
[----:B------:R-:W1:Y:S04]  /*0060*/  SHFL.IDX PT, R5, R0, RZ, 0x1f ;  /* 0x00001fff00057589 */ /* 0x000e6800000e0000 */
[----:B------:R2:W3:Y:S01]  /*0070*/  SHFL.IDX PT, R8, R22, RZ, 0x1f ;  /* 0x00001fff16087589 */ /* 0x0004e200000e0000 */
[----:B-1----:R-:W-:-:S13]  /*0080*/  ISETP.NE.OR P0, PT, R5, RZ, !P0 ;  /* 0x000000ff0500720c */ /* 0x002fda0004705670 */
[----:B0-23--:R-:W-:Y:S05]  /*0090*/  @P0 BRA `(.L_x_1) ;  /* 0x0000000000200947 */ /* 0x00dfea0003800000 */
[----:B------:R-:W-:Y:S02]  /*00a0*/  ULDC.64 UR4, c[0x0][0x198] ;  /* 0x0000660000047ab9 */ /* 0x000fe40000000a00 */
[----:B------:R-:W-:Y:S02]  /*00b0*/  UIADD3 UR6, UP0, UR4, 0xf0, URZ ;  /* 0x000000f004067890 */ /* 0x000fe4000ff1e03f */
[----:B------:R-:W-:Y:S02]  /*00c0*/  UIADD3 UR4, UP1, UR4, 0x1f0, URZ ;  /* 0x000001f004047890 */ /* 0x000fe4000ff3e03f */
[----:B------:R-:W-:Y:S02]  /*00d0*/  UIADD3.X UR7, URZ, UR5, URZ, UP0, !UPT ;  /* 0x000000053f077290 */ /* 0x000fe400087fe43f */
[----:B------:R-:W-:-:S07]  /*00e0*/  UIADD3.X UR5, URZ, UR5, URZ, UP1, !UPT ;  /* 0x000000053f057290 */ /* 0x000fce0008ffe43f */
[----:B------:R0:W-:Y:S02]  /*00f0*/  UTMACCTL.PF [UR6] ;  /* 0x00000000060079b9 */ /* 0x0001e40008040000 */
[----:B------:R0:W-:Y:S02]  /*0100*/  UTMACCTL.PF [UR4] ;  /* 0x00000000040079b9 */ /* 0x0001e40008040000 */
[----:B0-----:R-:W-:Y:S01]  /*0110*/  NOP ;  /* 0x0000000000007918 */ /* 0x001fe20000000000 */
.L_x_1:
[----:B------:R-:W-:Y:S05]  /*0120*/  BSYNC B0 ;  /* 0x0000000000007941 */ /* 0x000fea0003800000 */
.L_x_0:
[----:B------:R-:W0:Y:S02]  /*0130*/  SHFL.IDX PT, R2, R0, RZ, 0x1f ;  /* 0x00001fff00027589 */ /* 0x000e2400000e0000 */
[----:B0-----:R-:W-:-:S13]  /*0140*/  ISETP.NE.AND P0, PT, R2, RZ, PT ;  /* 0x000000ff0200720c */ /* 0x001fda0003f05270 */
[----:B------:R-:W-:Y:S05]  /*0150*/  @P0 BRA `(.L_x_2) ;  /* 0x0000000000580947 */ /* 0x000fea0003800000 */
[----:B------:R-:W0:Y:S01]  /*0160*/  S2UR UR8, SR_CgaCtaId ;  /* 0x00000000000879c3 */ /* 0x000e220000008800 */
[----:B------:R-:W-:Y:S01]  /*0170*/  UMOV UR4, 0x400 ;  /* 0x0000040000047882 */ /* 0x000fe20000000000 */
[----:B------:R-:W-:Y:S01]  /*0180*/  UMOV UR5, 0x1 ;  /* 0x0000000100057882 */ /* 0x000fe20000000000 */
[----:B------:R-:W-:Y:S01]  /*0190*/  UMOV UR6, 0x100 ;  /* 0x0000010000067882 */ /* 0x000fe20000000000 */
[----:B------:R-:W-:Y:S01]  /*01a0*/  ELECT P0, URZ, PT ;  /* 0x00000000003f782f */ /* 0x000fe20003800000 */
[----:B------:R-:W-:-:S04]  /*01b0*/  UIADD3 UR6, -UR6, 0x100000, URZ ;  /* 0x0010000006067890 */ /* 0x000fc8000fffe13f */
[----:B------:R-:W-:Y:S02]  /*01c0*/  USHF.L.U32 UR7, UR6, 0xb, URZ ;  /* 0x0000000b06077899 */ /* 0x000fe4000800063f */
[----:B------:R-:W-:Y:S02]  /*01d0*/  USHF.L.U32 UR6, UR6, 0x1, URZ ;  /* 0x0000000106067899 */ /* 0x000fe4000800063f */
[----:B0-----:R-:W-:Y:S02]  /*01e0*/  ULEA UR8, UR8, UR4, 0x18 ;  /* 0x0000000408087291 */ /* 0x001fe4000f8ec03f */
[----:B------:R-:W-:-:S04]  /*01f0*/  UIADD3 UR4, -UR5, 0x100000, URZ ;  /* 0x0010000005047890 */ /* 0x000fc8000fffe13f */
[----:B------:R-:W-:Y:S02]  /*0200*/  USHF.L.U32 UR5, UR4, 0xb, URZ ;  /* 0x0000000b04057899 */ /* 0x000fe4000800063f */
[----:B------:R-:W-:Y:S01]  /*0210*/  USHF.L.U32 UR4, UR4, 0x1, URZ ;  /* 0x0000000104047899 */ /* 0x000fe2000800063f */
[----:B------:R-:W0:Y:S11]  /*0220*/  FENCE.VIEW.ASYNC.S ;  /* 0x00000000000073c6 */ /* 0x000e360000000000 */
[----:B0-----:R0:W1:Y:S01]  /*0230*/  SYNCS.EXCH.64 URZ, [UR8], UR4 ;  /* 0x00000004083f75b2 */ /* 0x0010620008000100 */
[----:B------:R0:W2:Y:S01]  /*0240*/  SYNCS.EXCH.64 URZ, [UR8+0x20], UR6 ;  /* 0x00002006083f75b2 */ /* 0x0000a20008000100 */
[----:B------:R0:W3:Y:S01]  /*0250*/  SYNCS.EXCH.64 URZ, [UR8+0x8], UR4 ;  /* 0x00000804083f75b2 */ /* 0x0000e20008000100 */
[----:B------:R0:W4:Y:S01]  /*0260*/  SYNCS.EXCH.64 URZ, [UR8+0x28], UR6 ;  /* 0x00002806083f75b2 */ /* 0x0001220008000100 */
[----:B------:R0:W0:Y:S01]  /*0270*/  SYNCS.EXCH.64 URZ, [UR8+0x10], UR4 ;  /* 0x00001004083f75b2 */ /* 0x0000220008000100 */
[----:B------:R0:W0:Y:S01]  /*0280*/  SYNCS.EXCH.64 URZ, [UR8+0x30], UR6 ;  /* 0x00003006083f75b2 */ /* 0x0000220008000100 */
[----:B------:R0:W0:Y:S01]  /*0290*/  SYNCS.EXCH.64 URZ, [UR8+0x18], UR4 ;  /* 0x00001804083f75b2 */ /* 0x0000220008000100 */
[----:B------:R0:W0:Y:S01]  /*02a0*/  SYNCS.EXCH.64 URZ, [UR8+0x38], UR6 ;  /* 0x00003806083f75b2 */ /* 0x0000220008000100 */
[----:B------:R-:W-:Y:S01]  /*02b0*/  NOP ;  /* 0x0000000000007918 */ /* 0x000fe20000000000 */
.L_x_2:
[----:B------:R-:W5:Y:S01]  /*02c0*/  SHFL.IDX PT, R0, R0, RZ, 0x1f ;  /* 0x00001fff00007589 */ /* 0x000f6200000e0000 */
[----:B------:R-:W-:Y:S01]  /*02d0*/  ELECT P0, URZ, PT ;  /* 0x00000000003f782f */ /* 0x000fe20003800000 */
[----:B------:R-:W1:Y:S01]  /*02e0*/  LDC R2, c[0x0][0x65c] ;  /* 0x00019700ff027b82 */ /* 0x000e620000000800 */
[----:B------:R-:W-:Y:S01]  /*02f0*/  SHF.R.S32.HI R6, RZ, 0x1f, R5 ;  /* 0x0000001fff067819 */ /* 0x000fe20000011405 */
[----:B------:R-:W2:Y:S01]  /*0300*/  S2R R3, SR_CTAID.Y ;  /* 0x0000000000037919 */ /* 0x000ea20000002600 */
[----:B0-----:R-:W-:Y:S01]  /*0310*/  UMOV UR4, 0x20 ;  /* 0x0000002000047882 */ /* 0x001fe20000000000 */
[----:B------:R-:W-:Y:S01]  /*0320*/  ISETP.NE.AND P2, PT, R8, RZ, PT ;  /* 0x000000ff0800720c */ /* 0x000fe20003f45270 */
[----:B------:R-:W-:Y:S01]  /*0330*/  NOP ;  /* 0x0000000000007918 */ /* 0x000fe20000000000 */
[----:B------:R-:W0:Y:S01]  /*0340*/  S2R R4, SR_CTAID.X ;  /* 0x0000000000047919 */ /* 0x000e220000002500 */
[----:B------:R-:W-:Y:S01]  /*0350*/  LEA.HI R6, R6, R5, RZ, 0x2 ;  /* 0x0000000506067211 */ /* 0x000fe200078f10ff */
[----:B------:R-:W-:Y:S01]  /*0360*/  NOP ;  /* 0x0000000000007918 */ /* 0x000fe20000000000 */
[----:B-----5:R-:W-:-:S02]  /*0370*/  ISETP.NE.OR P0, PT, R0, RZ, !P0 ;  /* 0x000000ff0000720c */ /* 0x020fc40004705670 */
[----:B-1----:R-:W-:-:S04]  /*0380*/  ISETP.NE.AND P3, PT, R2, 0x1, PT ;  /* 0x000000010200780c */ /* 0x002fc80003f65270 */
[----:B------:R-:W-:Y:S02]  /*0390*/  P2R R0, PR, RZ, 0x8 ;  /* 0x00000008ff007803 */ /* 0x000fe40000000000 */
[----:B------:R-:W-:-:S05]  /*03a0*/  LOP3.LUT R0, R6, 0xfffffffc, RZ, 0xc0, !PT ;  /* 0xfffffffc06007812 */ /* 0x000fca00078ec0ff */
[----:B------:R-:W-:Y:S01]  /*03b0*/  VOTEU.ALL UP0, P0 ;  /* 0x00000000003f7886 */ /* 0x000fe20000000000 */
[----:B------:R-:W-:Y:S01]  /*03c0*/  IMAD.IADD R0, R5, 0x1, -R0 ;  /* 0x0000000105007824 */ /* 0x000fe200078e0a00 */
[----:B------:R-:W0:Y:S01]  /*03d0*/  @P3 LDC R17, c[0x0][0x10] ;  /* 0x00000400ff113b82 */ /* 0x000e220000000800 */
[----:B------:R-:W-:Y:S01]  /*03e0*/  VOTEU.ALL UP1, P0 ;  /* 0x00000000003f7886 */ /* 0x000fe20000020000 */
[----:B--2---:R-:W-:Y:S01]  /*03f0*/  @P3 IMAD.MOV.U32 R6, RZ, RZ, R3 ;  /* 0x000000ffff063224 */ /* 0x004fe200078e0003 */
[----:B------:R-:W-:Y:S01]  /*0400*/  @!UP0 UMOV UR6, 0x400 ;  /* 0x0000040000068882 */ /* 0x000fe20000000000 */
[----:B------:R-:W-:-:S04]  /*0410*/  @!UP0 UIADD3 UR4, -UR4, 0x100000, URZ ;  /* 0x0010000004048890 */ /* 0x000fc8000fffe13f */
[----:B------:R-:W-:Y:S02]  /*0420*/  @!UP0 USHF.L.U32 UR5, UR4, 0xb, URZ ;  /* 0x0000000b04058899 */ /* 0x000fe4000800063f */
[----:B------:R-:W-:Y:S01]  /*0430*/  @!UP0 USHF.L.U32 UR4, UR4, 0x1, URZ ;  /* 0x0000000104048899 */ /* 0x000fe2000800063f */
[----:B------:R-:W-:Y:S02]  /*0440*/  @P3 IMAD.MOV.U32 R7, RZ, RZ, RZ ;  /* 0x000000ffff073224 */ /* 0x000fe400078e00ff */
[----:B------:R-:W-:Y:S01]  /*0450*/  IMAD.MOV.U32 R5, RZ, RZ, RZ ;  /* 0x000000ffff057224 */ /* 0x000fe200078e00ff */
[----:B------:R-:W1:Y:S01]  /*0460*/  @!UP0 S2UR UR7, SR_CgaCtaId ;  /* 0x00000000000789c3 */ /* 0x000e620000008800 */
[----:B------:R-:W-:-:S07]  /*0470*/  @P3 IMAD.MOV.U32 R11, RZ, RZ, RZ ;  /* 0x000000ffff0b3224 */ /* 0x000fce00078e00ff */
[----:B------:R-:W2:Y:S01]  /*0480*/  @!P3 LDC R9, c[0x0][0xc] ;  /* 0x00000300ff09bb82 */ /* 0x000ea20000000800 */
[----:B0-----:R-:W-:-:S04]  /*0490*/  @P3 IMAD.WIDE.U32 R16, R4, R17, R6 ;  /* 0x0000001104103225 */ /* 0x001fc800078e0006 */
[----:B------:R-:W-:Y:S01]  /*04a0*/  @P3 IMAD.IADD R17, R17, 0x1, R11 ;  /* 0x0000000111113824 */ /* 0x000fe200078e020b */
[----:B-1----:R-:W-:Y:S01]  /*04b0*/  @!UP0 ULEA UR6, UR7, UR6, 0x18 ;  /* 0x0000000607068291 */ /* 0x002fe2000f8ec03f */
[----:B------:R-:W-:Y:S01]  /*04c0*/  VOTEU.ALL UP0, P0 ;  /* 0x00000000003f7886 */ /* 0x000fe20000000000 */
[----:B------:R-:W-:-:S04]  /*04d0*/  ISETP.NE.AND P0, PT, R0, 0x3, PT ;  /* 0x000000030000780c */ /* 0x000fc80003f05270 */
[----:B------:R-:W-:Y:S01]  /*04e0*/  ISETP.EQ.OR P0, PT, R0, RZ, !P0 ;  /* 0x000000ff0000720c */ /* 0x000fe20004702670 */
[----:B--2---:R-:W-:-:S03]  /*04f0*/  @!P3 IMAD.WIDE.U32 R6, R9, R3, R4 ;  /* 0x000000030906b225 */ /* 0x004fc600078e0004 */
[C---:B------:R-:W-:Y:S01]  /*0500*/  ISETP.EQ.AND P0, PT, R8.reuse, RZ, P0 ;  /* 0x000000ff0800720c */ /* 0x040fe20000702270 */
[----:B------:R-:W-:Y:S01]  /*0510*/  VIADD R8, R8, 0xffffffff ;  /* 0xffffffff08087836 */ /* 0x000fe20000000000 */
[----:B------:R-:W0:Y:S02]  /*0520*/  FENCE.VIEW.ASYNC.S ;  /* 0x00000000000073c6 */ /* 0x000e240000000000 */
[----:B0-----:R0:W3:Y:S01]  /*0530*/  @!UP0 SYNCS.EXCH.64 URZ, [UR6+0x50], UR4 ;  /* 0x00005004063f85b2 */ /* 0x0010e20008000100 */
[----:B------:R-:W-:Y:S01]  /*0540*/  @!P3 IMAD.MOV.U32 R16, RZ, RZ, R6 ;  /* 0x000000ffff10b224 */ /* 0x000fe200078e0006 */
[----:B------:R-:W-:Y:S01]  /*0550*/  SEL R19, RZ, 0x1, !P0 ;  /* 0x00000001ff137807 */ /* 0x000fe20004000000 */
[----:B------:R-:W-:Y:S01]  /*0560*/  @!P3 IMAD.MOV.U32 R17, RZ, RZ, R7 ;  /* 0x000000ffff11b224 */ /* 0x000fe200078e0007 */
[----:B------:R-:W-:-:S04]  /*0570*/  ISETP.GE.U32.AND P1, PT, R8, 0x2, PT ;  /* 0x000000020800780c */ /* 0x000fc80003f26070 */
[----:B------:R-:W-:Y:S01]  /*0580*/  SEL R19, R19, 0x2, P1 ;  /* 0x0000000213137807 */ /* 0x000fe20000800000 */
[----:B------:R0:W3:Y:S01]  /*0590*/  @!UP1 SYNCS.EXCH.64 URZ, [UR6+0x58], UR4 ;  /* 0x00005804063f95b2 */ /* 0x0000e20008000100 */
[----:B------:R-:W-:Y:S01]  /*05a0*/  NOP ;  /* 0x0000000000007918 */ /* 0x000fe20000000000 */
[----:B---34-:R-:W-:Y:S06]  /*05b0*/  BAR.SYNC.DEFER_BLOCKING 0x0 ;  /* 0x0000000000007b1d */ /* 0x018fec0000010000 */
[----:B------:R-:W-:Y:S05]  /*05c0*/  @!P2 BRA `(.L_x_3) ;  /* 0x000000a40060a947 */ /* 0x000fea0003800000 */
[----:B------:R-:W-:-:S13]  /*05d0*/  ISETP.GT.U32.AND P0, PT, R8, 0x1, PT ;  /* 0x000000010800780c */ /* 0x000fda0003f04070 */
[----:B0-----:R-:W-:Y:S05]  /*05e0*/  @P0 EXIT ;  /* 0x000000000000094d */ /* 0x001fea0003800000 */
[----:B------:R-:W-:Y:S01]  /*05f0*/  ULDC.64 UR4, c[0x0][0x650] ;  /* 0x0001940000047ab9 */ /* 0x000fe20000000a00 */
[----:B------:R-:W-:Y:S01]  /*0600*/  PRMT R0, RZ, 0x7610, R0 ;  /* 0x00007610ff007816 */ /* 0x000fe20000000000 */
[----:B------:R-:W-:Y:S01]  /*0610*/  IMAD.MOV.U32 R153, RZ, RZ, -0x1 ;  /* 0xffffffffff997424 */ /* 0x000fe200078e00ff */
[----:B------:R-:W-:Y:S01]  /*0620*/  ISETP.GE.U32.AND P0, PT, R16, UR4, PT ;  /* 0x0000000410007c0c */ /* 0x000fe2000bf06070 */
[----:B------:R-:W-:Y:S02]  /*0630*/  IMAD.MOV.U32 R152, RZ, RZ, -0x1 ;  /* 0xffffffffff987424 */ /* 0x000fe400078e00ff */
[----:B------:R-:W-:Y:S01]  /*0640*/  IMAD.MOV.U32 R23, RZ, RZ, -0x1 ;  /* 0xffffffffff177424 */ /* 0x000fe200078e00ff */
[----:B------:R-:W-:-:S13]  /*0650*/  ISETP.GE.U32.AND.EX P0, PT, R17, UR5, PT, P0 ;  /* 0x0000000511007c0c */ /* 0x000fda000bf06100 */
[----:B------:R-:W-:Y:S05]  /*0660*/  @P0 BRA `(.L_x_4) ;  /* 0x0000000400540947 */ /* 0x000fea0003800000 */
[----:B------:R-:W0:Y:S01]  /*0670*/  LDC.64 R14, c[0x0][0x628] ;  /* 0x00018a00ff0e7b82 */ /* 0x000e220000000a00 */
[----:B------:R-:W-:Y:S02]  /*0680*/  IMAD.MOV.U32 R6, RZ, RZ, R16 ;  /* 0x000000ffff067224 */ /* 0x000fe400078e0010 */
[----:B------:R-:W-:-:S05]  /*0690*/  IMAD.MOV.U32 R7, RZ, RZ, R17 ;  /* 0x000000ffff077224 */ /* 0x000fca00078e0011 */
[----:B------:R-:W1:Y:S08]  /*06a0*/  LDC R0, c[0x0][0x630] ;  /* 0x00018c00ff007b82 */ /* 0x000e700000000800 */
[----:B------:R-:W2:Y:S01]  /*06b0*/  LDC.64 R20, c[0x0][0x620] ;  /* 0x00018800ff147b82 */ /* 0x000ea20000000a00 */
[----:B0-----:R-:W-:-:S04]  /*06c0*/  ISETP.NE.U32.AND P0, PT, R14, RZ, PT ;  /* 0x000000ff0e00720c */ /* 0x001fc80003f05070 */
[----:B------:R-:W-:-:S13]  /*06d0*/  ISETP.NE.AND.EX P0, PT, R15, RZ, PT, P0 ;  /* 0x000000ff0f00720c */ /* 0x000fda0003f05300 */
[----:B-12---:R-:W-:Y:S05]  /*06e0*/  @!P0 BRA `(.L_x_5) ;  /* 0x0000000000288947 */ /* 0x006fea0003800000 */
[----:B------:R-:W0:Y:S02]  /*06f0*/  LDC R11, c[0x0][0x634] ;  /* 0x00018d00ff0b7b82 */ /* 0x000e240000000800 */
[----:B0-----:R-:W-:-:S05]  /*0700*/  IADD3 R11, P0, R16, R11, RZ ;  /* 0x0000000b100b7210 */ /* 0x001fca0007f1e0ff */
[----:B------:R-:W-:-:S04]  /*0710*/  IMAD.X R13, RZ, RZ, R17, P0 ;  /* 0x000000ffff0d7224 */ /* 0x000fc800000e0611 */
[----:B------:R-:W-:-:S04]  /*0720*/  IMAD.WIDE.U32 R6, R13, R14, RZ ;  /* 0x0000000e0d067225 */ /* 0x000fc800078e00ff */
[----:B------:R-:W-:-:S04]  /*0730*/  IMAD.WIDE.U32 R8, P0, R11, R15, R6 ;  /* 0x0000000f0b087225 */ /* 0x000fc80007800006 */
[----:B------:R-:W-:-:S04]  /*0740*/  IMAD.WIDE.U32 R6, R11, R14, RZ ;  /* 0x0000000e0b067225 */ /* 0x000fc800078e00ff */
[----:B------:R-:W-:Y:S01]  /*0750*/  IMAD.X R11, RZ, RZ, RZ, P0 ;  /* 0x000000ffff0b7224 */ /* 0x000fe200000e06ff */
[----:B------:R-:W-:Y:S01]  /*0760*/  IADD3 RZ, P0, R7, R8, RZ ;  /* 0x0000000807ff7210 */ /* 0x000fe20007f1e0ff */
[----:B------:R-:W-:-:S04]  /*0770*/  IMAD.MOV.U32 R10, RZ, RZ, R9 ;  /* 0x000000ffff0a7224 */ /* 0x000fc800078e0009 */
[----:B------:R-:W-:-:S08]  /*0780*/  IMAD.WIDE.U32.X R6, R13, R15, R10, P0 ;  /* 0x0000000f0d067225 */ /* 0x000fd000000e040a */
.L_x_5:
[-CC-:B------:R-:W-:Y:S01]  /*0790*/  SHF.R.U64 R23, R6, R0.reuse, R7.reuse ;  /* 0x0000000006177219 */ /* 0x180fe20000001207 */
[----:B------:R-:W0:Y:S01]  /*07a0*/  LDC R10, c[0x0][0x618] ;  /* 0x00018600ff0a7b82 */ /* 0x000e220000000800 */
[----:B------:R-:W-:Y:S01]  /*07b0*/  SHF.R.U32.HI R5, RZ, R0, R7 ;  /* 0x00000000ff057219 */ /* 0x000fe20000011607 */
[----:B------:R-:W-:Y:S01]  /*07c0*/  ULDC UR4, c[0x0][0x150] ;  /* 0x0000540000047ab9 */ /* 0x000fe20000000800 */
[----:B------:R-:W-:Y:S02]  /*07d0*/  IADD3 R9, P0, RZ, -R23, RZ ;  /* 0x80000017ff097210 */ /* 0x000fe40007f1e0ff */
[----:B------:R-:W-:-:S03]  /*07e0*/  I2FP.F32.U32 R0, R4 ;  /* 0x0000000400007245 */ /* 0x000fc60000201000 */
[----:B------:R-:W1:Y:S01]  /*07f0*/  LDC.64 R28, c[0x0][0x640] ;  /* 0x00019000ff1c7b82 */ /* 0x000e620000000a00 */
[----:B------:R-:W-:Y:S02]  /*0800*/  IMAD.X R11, RZ, RZ, ~R5, P0 ;  /* 0x000000ffff0b7224 */ /* 0x000fe400000e0e05 */
[----:B------:R-:W-:Y:S01]  /*0810*/  FMUL R0, R0, UR4 ;  /* 0x0000000400007c20 */ /* 0x000fe20008400000 */
[----:B------:R-:W-:Y:S01]  /*0820*/  IMAD.WIDE.U32 R6, R9, R20, R16 ;  /* 0x0000001409067225 */ /* 0x000fe200078e0010 */
[----:B------:R-:W-:-:S03]  /*0830*/  ULDC UR4, c[0x0][0x154] ;  /* 0x0000550000047ab9 */ /* 0x000fc60000000800 */
[----:B------:R-:W-:Y:S01]  /*0840*/  IMAD R8, R11, R20, RZ ;  /* 0x000000140b087224 */ /* 0x000fe200078e02ff */
[----:B------:R-:W2:Y:S01]  /*0850*/  LDC R5, c[0x0][0x144] ;  /* 0x00005100ff057b82 */ /* 0x000ea20000000800 */
[----:B------:R-:W3:Y:S02]  /*0860*/  F2I.U32.TRUNC.NTZ R0, R0 ;  /* 0x0000000000007305 */ /* 0x000ee4000020f000 */
[----:B------:R-:W-:-:S04]  /*0870*/  IMAD R9, R9, R21, R8 ;  /* 0x0000001509097224 */ /* 0x000fc800078e0208 */
[----:B------:R-:W-:Y:S01]  /*0880*/  IMAD.IADD R7, R7, 0x1, R9 ;  /* 0x0000000107077824 */ /* 0x000fe200078e0209 */
[----:B------:R-:W4:Y:S01]  /*0890*/  LDC R12, c[0x0][0x608] ;  /* 0x00018200ff0c7b82 */ /* 0x000f220000000800 */
[----:B------:R-:W-:-:S03]  /*08a0*/  IMAD.MOV.U32 R9, RZ, RZ, -0x1 ;  /* 0xffffffffff097424 */ /* 0x000fc600078e00ff */
[-CC-:B0-----:R-:W-:Y:S02]  /*08b0*/  SHF.R.U64 R20, R6, R10.reuse, R7.reuse ;  /* 0x0000000a06147219 */ /* 0x181fe40000001207 */
[----:B------:R-:W-:Y:S02]  /*08c0*/  I2FP.F32.U32 R6, R3 ;  /* 0x0000000300067245 */ /* 0x000fe40000201000 */
[----:B------:R-:W0:Y:S01]  /*08d0*/  LDC R26, c[0x0][0x658] ;  /* 0x00019600ff1a7b82 */ /* 0x000e220000000800 */
[----:B-1----:R-:W-:Y:S01]  /*08e0*/  ISETP.NE.U32.AND P0, PT, R28, RZ, PT ;  /* 0x000000ff1c00720c */ /* 0x002fe20003f05070 */
[----:B---3--:R-:W-:Y:S01]  /*08f0*/  IMAD.MOV R8, RZ, RZ, -R0 ;  /* 0x000000ffff087224 */ /* 0x008fe200078e0a00 */
[----:B------:R-:W-:Y:S01]  /*0900*/  SHF.R.U32.HI R7, RZ, R10, R7 ;  /* 0x0000000aff077219 */ /* 0x000fe20000011607 */
[----:B------:R-:W-:Y:S01]  /*0910*/  FMUL R6, R6, UR4 ;  /* 0x0000000406067c20 */ /* 0x000fe20008400000 */
[----:B------:R-:W-:-:S03]  /*0920*/  ISETP.NE.AND.EX P0, PT, R29, RZ, PT, P0 ;  /* 0x000000ff1d00720c */ /* 0x000fc60003f05300 */
[----:B------:R-:W1:Y:S01]  /*0930*/  LDC R14, c[0x0][0x148] ;  /* 0x00005200ff0e7b82 */ /* 0x000e620000000800 */
[----:B--2---:R-:W-:-:S07]  /*0940*/  IMAD R0, R5, R8, R4 ;  /* 0x0000000805007224 */ /* 0x004fce00078e0204 */
[----:B------:R-:W2:Y:S01]  /*0950*/  LDC R24, c[0x0][0x600] ;  /* 0x00018000ff187b82 */ /* 0x000ea20000000800 */
[-CC-:B----4-:R-:W-:Y:S02]  /*0960*/  SHF.R.U64 R30, R20, R12.reuse, R7.reuse ;  /* 0x0000000c141e7219 */ /* 0x190fe40000001207 */
[----:B------:R-:W-:Y:S01]  /*0970*/  SHF.R.U32.HI R5, RZ, R12, R7 ;  /* 0x0000000cff057219 */ /* 0x000fe20000011607 */
[----:B------:R-:W-:Y:S01]  /*0980*/  IMAD.MOV.U32 R7, RZ, RZ, 0x1 ;  /* 0x00000001ff077424 */ /* 0x000fe200078e00ff */
[----:B------:R3:W4:Y:S03]  /*0990*/  F2I.U32.TRUNC.NTZ R12, R6 ;  /* 0x00000006000c7305 */ /* 0x000726000020f000 */
[----:B------:R-:W1:Y:S01]  /*09a0*/  LDC R15, c[0x0][0x648] ;  /* 0x00019200ff0f7b82 */ /* 0x000e620000000800 */
[-C--:B0-----:R-:W-:Y:S02]  /*09b0*/  SHF.L.U32 R4, R9, R26.reuse, RZ ;  /* 0x0000001a09047219 */ /* 0x081fe400000006ff */
[----:B------:R-:W-:-:S02]  /*09c0*/  SHF.R.U64 R32, R30, R26, R5 ;  /* 0x0000001a1e207219 */ /* 0x000fc40000001205 */
[----:B------:R-:W-:Y:S02]  /*09d0*/  LOP3.LUT R11, RZ, R4, RZ, 0x33, !PT ;  /* 0x00000004ff0b7212 */ /* 0x000fe400078e33ff */
[-C--:B------:R-:W-:Y:S01]  /*09e0*/  SHF.R.U32.HI R5, RZ, R26.reuse, R5 ;  /* 0x0000001aff057219 */ /* 0x080fe20000011605 */
[----:B------:R-:W0:Y:S01]  /*09f0*/  LDC R21, c[0x0][0x638] ;  /* 0x00018e00ff157b82 */ /* 0x000e220000000800 */
[----:B------:R-:W-:Y:S01]  /*0a00*/  SHF.L.U32 R10, R7, R26, RZ ;  /* 0x0000001a070a7219 */ /* 0x000fe200000006ff */
[----:B------:R-:W-:-:S06]  /*0a10*/  IMAD.MOV.U32 R4, RZ, RZ, R32 ;  /* 0x000000ffff047224 */ /* 0x000fcc00078e0020 */
[----:B------:R-:W0:Y:S01]  /*0a20*/  LDC R153, c[0x0][0x610] ;  /* 0x00018400ff997b82 */ /* 0x000e220000000800 */
[----:B---34-:R-:W-:Y:S05]  /*0a30*/  @!P0 BRA `(.L_x_6) ;  /* 0x0000000000288947 */ /* 0x018fea0003800000 */
[----:B------:R-:W3:Y:S02]  /*0a40*/  LDC R9, c[0x0][0x64c] ;  /* 0x00019300ff097b82 */ /* 0x000ee40000000800 */
[----:B---3--:R-:W-:-:S05]  /*0a50*/  IADD3 R9, P0, R32, R9, RZ ;  /* 0x0000000920097210 */ /* 0x008fca0007f1e0ff */
        /* <DEDUP_REMOVED lines=8> */
.L_x_6:
[----:B-1----:R-:W-:Y:S01]  /*0ae0*/  SHF.R.U64 R4, R4, R15, R5 ;  /* 0x0000000f04047219 */ /* 0x002fe20000001205 */
[----:B--2---:R-:W-:Y:S01]  /*0af0*/  VIADD R5, R24, 0xffffffff ;  /* 0xffffffff18057836 */ /* 0x004fe20000000000 */
[----:B------:R-:W-:Y:S01]  /*0b00*/  LOP3.LUT R11, R30, R11, RZ, 0xc0, !PT ;  /* 0x0000000b1e0b7212 */ /* 0x000fe200078ec0ff */
[----:B------:R-:W-:Y:S02]  /*0b10*/  IMAD.MOV R12, RZ, RZ, -R12 ;  /* 0x000000ffff0c7224 */ /* 0x000fe400078e0a0c */
[----:B------:R-:W-:Y:S02]  /*0b20*/  IMAD.MOV R6, RZ, RZ, -R4 ;  /* 0x000000ffff067224 */ /* 0x000fe400078e0a04 */
[----:B------:R-:W-:Y:S01]  /*0b30*/  IMAD R11, R10, R4, R11 ;  /* 0x000000040a0b7224 */ /* 0x000fe200078e020b */
[----:B------:R-:W-:Y:S01]  /*0b40*/  LOP3.LUT R4, R20, R5, RZ, 0xc0, !PT ;  /* 0x0000000514047212 */ /* 0x000fe200078ec0ff */
[----:B------:R-:W-:Y:S02]  /*0b50*/  @P3 IMAD R0, R14, R12, R3 ;  /* 0x0000000c0e003224 */ /* 0x000fe400078e0203 */
[----:B0-----:R-:W-:-:S02]  /*0b60*/  IMAD R3, R6, R21, R32 ;  /* 0x0000001506037224 */ /* 0x001fc400078e0220 */
[----:B------:R-:W-:Y:S02]  /*0b70*/  IMAD R153, R11, R153, R0 ;  /* 0x000000990b997224 */ /* 0x000fe400078e0200 */
[----:B------:R-:W-:Y:S02]  /*0b80*/  IMAD R4, R3, R24, R4 ;  /* 0x0000001803047224 */ /* 0x000fe400078e0204 */
[----:B------:R-:W-:-:S03]  /*0b90*/  IMAD.MOV.U32 R0, RZ, RZ, 0x1 ;  /* 0x00000001ff007424 */ /* 0x000fc600078e00ff */
[----:B------:R-:W-:Y:S02]  /*0ba0*/  SEL R152, R4, R153, !P3 ;  /* 0x0000009904987207 */ /* 0x000fe40005800000 */
[----:B------:R-:W-:-:S07]  /*0bb0*/  SEL R153, R153, R4, !P3 ;  /* 0x0000000499997207 */ /* 0x000fce0005800000 */
.L_x_4:
[----:B------:R-:W-:-:S08]  /*0bc0*/  NOP ;  /* 0x0000000000007918 */ /* 0x000fd00000000000 */
[----:B------:R-:W0:Y:S02]  /*0bd0*/  USETMAXREG.TRY_ALLOC.CTAPOOL UP0, 0xe8 ;  /* 0x000000e8000079c8 */ /* 0x000e240008000600 */
[----:B0-----:R-:W-:-:S13]  /*0be0*/  PLOP3.LUT P0, PT, PT, PT, UP0, 0x80, 0x0 ;  /* 0x000000000000781c */ /* 0x001fda0003f0f008 */
[----:B------:R-:W-:Y:S05]  /*0bf0*/  @!P0 BRA `(.L_x_4) ;  /* 0xfffffffc00f08947 */ /* 0x000fea000383ffff */
[----:B------:R-:W-:Y:S01]  /*0c00*/  ULDC.64 UR4, c[0x0][0x598] ;  /* 0x0001660000047ab9 */ /* 0x000fe20000000a00 */
[----:B------:R-:W-:Y:S01]  /*0c10*/  ULDC.64 UR36, c[0x0][0x208] ;  /* 0x0000820000247ab9 */ /* 0x000fe20000000a00 */
[----:B------:R-:W-:-:S04]  /*0c20*/  ISETP.NE.U32.AND P0, PT, RZ, UR4, PT ;  /* 0x00000004ff007c0c */ /* 0x000fc8000bf05070 */
[----:B------:R-:W-:-:S13]  /*0c30*/  ISETP.NE.AND.EX P0, PT, RZ, UR5, PT, P0 ;  /* 0x00000005ff007c0c */ /* 0x000fda000bf05300 */
[----:B------:R-:W-:Y:S05]  /*0c40*/  @!P0 BRA `(.L_x_7) ;  /* 0x00000000001c8947 */ /* 0x000fea0003800000 */
[----:B------:R-:W0:Y:S02]  /*0c50*/  LDC.64 R4, c[0x0][0x598] ;  /* 0x00016600ff047b82 */ /* 0x000e240000000a00 */
[----:B0-----:R-:W2:Y:S02]  /*0c60*/  LDG.E.64 R4, desc[UR36][R4.64] ;  /* 0x0000002404047981 */ /* 0x001ea4000c1e1b00 */
[----:B--2---:R-:W-:-:S04]  /*0c70*/  ISETP.NE.U32.AND P0, PT, R4, RZ, PT ;  /* 0x000000ff0400720c */ /* 0x004fc80003f05070 */
[----:B------:R-:W-:-:S13]  /*0c80*/  ISETP.NE.AND.EX P0, PT, R5, RZ, PT, P0 ;  /* 0x000000ff0500720c */ /* 0x000fda0003f05300 */
[----:B------:R-:W-:Y:S05]  /*0c90*/  @!P0 BRA `(.L_x_7) ;  /* 0x0000000000088947 */ /* 0x000fea0003800000 */
[----:B------:R0:W5:Y:S01]  /*0ca0*/  LD.E R154, desc[UR36][R4.64] ;  /* 0x00000024049a7980 */ /* 0x000162000c101900 */
[----:B------:R-:W-:Y:S05]  /*0cb0*/  BRA `(.L_x_8) ;  /* 0x0000000000247947 */ /* 0x000fea0003800000 */
.L_x_7:
[----:B------:R-:W-:Y:S02]  /*0cc0*/  ULDC.64 UR4, c[0x0][0x588] ;  /* 0x0001620000047ab9 */ /* 0x000fe40000000a00 */
[----:B------:R-:W-:-:S04]  /*0cd0*/  ISETP.NE.U32.AND P0, PT, RZ, UR4, PT ;  /* 0x00000004ff007c0c */ /* 0x000fc8000bf05070 */
[----:B------:R-:W-:-:S13]  /*0ce0*/  ISETP.NE.AND.EX P0, PT, RZ, UR5, PT, P0 ;  /* 0x00000005ff007c0c */ /* 0x000fda000bf05300 */
[----:B------:R-:W-:Y:S05]  /*0cf0*/  @!P0 BRA `(.L_x_9) ;  /* 0x00000000000c8947 */ /* 0x000fea0003800000 */
[----:B------:R-:W0:Y:S02]  /*0d00*/  LDC.64 R154, c[0x0][0x588] ;  /* 0x00016200ff9a7b82 */ /* 0x000e240000000a00 */
[----:B0-----:R1:W5:Y:S01]  /*0d10*/  LDG.E R154, desc[UR36][R154.64] ;  /* 0x000000249a9a7981 */ /* 0x001362000c1e1900 */
[----:B------:R-:W-:Y:S05]  /*0d20*/  BRA `(.L_x_8) ;  /* 0x0000000000087947 */ /* 0x000fea0003800000 */
.L_x_9:
[----:B------:R-:W-:Y:S02]  /*0d30*/  ULDC UR4, c[0x0][0x580] ;  /* 0x0001600000047ab9 */ /* 0x000fe40000000800 */
[----:B------:R-:W-:-:S07]  /*0d40*/  IMAD.U32 R154, RZ, RZ, UR4 ;  /* 0x00000004ff9a7e24 */ /* 0x000fce000f8e00ff */
.L_x_8:
[----:B------:R-:W-:Y:S02]  /*0d50*/  ULDC.64 UR4, c[0x0][0x5a0] ;  /* 0x0001680000047ab9 */ /* 0x000fe40000000a00 */
[----:B------:R-:W-:-:S04]  /*0d60*/  ISETP.NE.U32.AND P0, PT, RZ, UR4, PT ;  /* 0x00000004ff007c0c */ /* 0x000fc8000bf05070 */
[----:B------:R-:W-:-:S13]  /*0d70*/  ISETP.NE.AND.EX P0, PT, RZ, UR5, PT, P0 ;  /* 0x00000005ff007c0c */ /* 0x000fda000bf05300 */
[----:B------:R-:W-:Y:S05]  /*0d80*/  @!P0 BRA `(.L_x_10) ;  /* 0x00000000001c8947 */ /* 0x000fea0003800000 */
[----:B0-----:R-:W0:Y:S02]  /*0d90*/  LDC.64 R4, c[0x0][0x5a0] ;  /* 0x00016800ff047b82 */ /* 0x001e240000000a00 */
[----:B0-----:R-:W2:Y:S02]  /*0da0*/  LDG.E.64 R4, desc[UR36][R4.64] ;  /* 0x0000002404047981 */ /* 0x001ea4000c1e1b00 */
[----:B--2---:R-:W-:-:S04]  /*0db0*/  ISETP.NE.U32.AND P0, PT, R4, RZ, PT ;  /* 0x000000ff0400720c */ /* 0x004fc80003f05070 */
[----:B------:R-:W-:-:S13]  /*0dc0*/  ISETP.NE.AND.EX P0, PT, R5, RZ, PT, P0 ;  /* 0x000000ff0500720c */ /* 0x000fda0003f05300 */
[----:B------:R-:W-:Y:S05]  /*0dd0*/  @!P0 BRA `(.L_x_10) ;  /* 0x0000000000088947 */ /* 0x000fea0003800000 */
[----:B-1----:R0:W5:Y:S01]  /*0de0*/  LD.E R155, desc[UR36][R4.64] ;  /* 0x00000024049b7980 */ /* 0x002162000c101900 */
[----:B------:R-:W-:Y:S05]  /*0df0*/  BRA `(.L_x_11) ;  /* 0x0000000000247947 */ /* 0x000fea0003800000 */
.L_x_10:
[----:B------:R-:W-:Y:S02]  /*0e00*/  ULDC.64 UR4, c[0x0][0x590] ;  /* 0x0001640000047ab9 */ /* 0x000fe40000000a00 */
[----:B------:R-:W-:-:S04]  /*0e10*/  ISETP.NE.U32.AND P0, PT, RZ, UR4, PT ;  /* 0x00000004ff007c0c */ /* 0x000fc8000bf05070 */
[----:B------:R-:W-:-:S13]  /*0e20*/  ISETP.NE.AND.EX P0, PT, RZ, UR5, PT, P0 ;  /* 0x00000005ff007c0c */ /* 0x000fda000bf05300 */
[----:B------:R-:W-:Y:S05]  /*0e30*/  @!P0 BRA `(.L_x_12) ;  /* 0x00000000000c8947 */ /* 0x000fea0003800000 */
[----:B0-----:R-:W1:Y:S02]  /*0e40*/  LDC.64 R4, c[0x0][0x590] ;  /* 0x00016400ff047b82 */ /* 0x001e640000000a00 */
[----:B-1----:R1:W5:Y:S01]  /*0e50*/  LDG.E R155, desc[UR36][R4.64] ;  /* 0x00000024049b7981 */ /* 0x002362000c1e1900 */
[----:B------:R-:W-:Y:S05]  /*0e60*/  BRA `(.L_x_11) ;  /* 0x0000000000087947 */ /* 0x000fea0003800000 */
.L_x_12:
[----:B------:R-:W-:Y:S02]  /*0e70*/  ULDC UR4, c[0x0][0x584] ;  /* 0x0001610000047ab9 */ /* 0x000fe40000000800 */
[----:B-1----:R-:W-:-:S07]  /*0e80*/  IMAD.U32 R155, RZ, RZ, UR4 ;  /* 0x00000004ff9b7e24 */ /* 0x002fce000f8e00ff */
.L_x_11:
[----:B------:R-:W-:-:S13]  /*0e90*/  LOP3.LUT P0, RZ, R0, 0xff, RZ, 0xc0, !PT ;  /* 0x000000ff00ff7812 */ /* 0x000fda000780c0ff */
[----:B------:R-:W-:Y:S05]  /*0ea0*/  @!P0 EXIT ;  /* 0x000000000000894d */ /* 0x000fea0003800000 */
[----:B------:R-:W-:Y:S01]  /*0eb0*/  ULDC UR4, c[0x0][0x28c] ;  /* 0x0000a30000047ab9 */ /* 0x000fe20000000800 */
[----:B------:R-:W-:Y:S01]  /*0ec0*/  LOP3.LUT R160, R19, 0x1, RZ, 0xfc, !PT ;  /* 0x0000000113a07812 */ /* 0x000fe200078efcff */
[----:B------:R-:W-:Y:S01]  /*0ed0*/  UIADD3 UR4, UR4, 0x7f, URZ ;  /* 0x0000007f04047890 */ /* 0x000fe2000fffe03f */
[----:B------:R-:W-:Y:S01]  /*0ee0*/  UMOV UR38, URZ ;  /* 0x0000003f00267c82 */ /* 0x000fe20008000000 */
[----:B------:R-:W-:Y:S02]  /*0ef0*/  UMOV UR39, URZ ;  /* 0x0000003f00277c82 */ /* 0x000fe40008000000 */
[----:B------:R-:W-:-:S04]  /*0f00*/  USHF.R.S32.HI UR5, URZ, 0x1f, UR4 ;  /* 0x0000001f3f057899 */ /* 0x000fc80008011404 */
[----:B------:R-:W-:-:S04]  /*0f10*/  ULEA.HI UR5, UR5, UR4, URZ, 0x7 ;  /* 0x0000000405057291 */ /* 0x000fc8000f8f383f */
[----:B------:R-:W-:-:S12]  /*0f20*/  USHF.R.S32.HI UR40, URZ, 0x7, UR5 ;  /* 0x000000073f287899 */ /* 0x000fd80008011405 */
.L_x_286:
[----:B------:R-:W-:Y:S01]  /*0f30*/  LOP3.LUT R0, R18, 0x80, RZ, 0xc0, !PT ;  /* 0x0000008012007812 */ /* 0x000fe200078ec0ff */
[----:B--2---:R-:W2:Y:S01]  /*0f40*/  S2UR UR7, SR_CgaCtaId ;  /* 0x00000000000779c3 */ /* 0x004ea20000008800 */
[----:B------:R-:W-:Y:S02]  /*0f50*/  UMOV UR6, 0x400 ;  /* 0x0000040000067882 */ /* 0x000fe40000000000 */
[----:B------:R-:W-:-:S06]  /*0f60*/  SHF.R.U32.HI R0, RZ, 0x7, R0 ;  /* 0x00000007ff007819 */ /* 0x000fcc0000011600 */
[----:B---3--:R-:W3:Y:S01]  /*0f70*/  SHFL.IDX PT, R0, R0, RZ, 0x1f ;  /* 0x00001fff00007589 */ /* 0x008ee200000e0000 */
[----:B--2---:R-:W-:Y:S01]  /*0f80*/  ULEA UR42, UR7, UR6, 0x18 ;  /* 0x00000006072a7291 */ /* 0x004fe2000f8ec03f */
[----:B---3--:R-:W-:-:S13]  /*0f90*/  R2UR UR4, R0 ;  /* 0x00000000000472ca */ /* 0x008fda00000e0000 */
[----:B------:R-:W-:-:S04]  /*0fa0*/  ULEA.HI UR5, UR4, UR4, URZ, 0x1 ;  /* 0x0000000404057291 */ /* 0x000fc8000f8f083f */
[----:B------:R-:W-:-:S04]  /*0fb0*/  ULOP3.LUT UR5, UR5, 0x7fffe, URZ, 0xc0, !UPT ;  /* 0x0007fffe05057892 */ /* 0x000fc8000f8ec03f */
[----:B------:R-:W-:-:S03]  /*0fc0*/  UIADD3 UR5, UR4, -UR5, URZ ;  /* 0x8000000504057290 */ /* 0x000fc6000fffe03f */
[----:B------:R-:W-:Y:S01]  /*0fd0*/  ULDC UR4, c[0x0][0x28c] ;  /* 0x0000a30000047ab9 */ /* 0x000fe20000000800 */
[----:B------:R-:W-:Y:S01]  /*0fe0*/  ULEA UR5, UR5, UR42, 0xd ;  /* 0x0000002a05057291 */ /* 0x000fe2000f8e683f */
[----:B------:R-:W-:-:S03]  /*0ff0*/  ISETP.LT.AND P0, PT, RZ, UR4, PT ;  /* 0x00000004ff007c0c */ /* 0x000fc6000bf01270 */
[----:B------:R-:W-:-:S04]  /*1000*/  UIADD3 UR5, UR5, 0x100, URZ ;  /* 0x0000010005057890 */ /* 0x000fc8000fffe03f */
[----:B------:R-:W-:-:S04]  /*1010*/  USHF.R.U32.HI UR5, URZ, 0x4, UR5 ;  /* 0x000000043f057899 */ /* 0x000fc80008011605 */
[----:B------:R-:W-:Y:S02]  /*1020*/  ULOP3.LUT UR41, UR5, 0x3fff, URZ, 0xc0, !UPT ;  /* 0x00003fff05297892 */ /* 0x000fe4000f8ec03f */
[----:B-1--4-:R-:W-:Y:S10]  /*1030*/  @P0 BRA `(.L_x_13) ;  /* 0x0000000000400947 */ /* 0x012ff40003800000 */
[----:B------:R-:W-:Y:S01]  /*1040*/  MOV R0, 0x0 ;  /* 0x0000000000007802 */ /* 0x000fe20000000f00 */
[----:B------:R-:W-:Y:S01]  /*1050*/  ULDC.64 UR4, c[0x4][0x68] ;  /* 0x01001a0000047ab9 */ /* 0x000fe20000000a00 */
[----:B------:R-:W-:Y:S01]  /*1060*/  ULDC.64 UR6, c[0x4][0x8] ;  /* 0x0100020000067ab9 */ /* 0x000fe20000000a00 */
[----:B01----:R-:W-:Y:S01]  /*1070*/  IMAD.U32 R4, RZ, RZ, UR4 ;  /* 0x00000004ff047e24 */ /* 0x003fe2000f8e00ff */
[----:B------:R0:W1:Y:S01]  /*1080*/  LDC.64 R14, c[0x4][R0] ;  /* 0x01000000000e7b82 */ /* 0x0000620000000a00 */
[----:B------:R-:W-:Y:S01]  /*1090*/  IMAD.U32 R5, RZ, RZ, UR5 ;  /* 0x00000005ff057e24 */ /* 0x000fe2000f8e00ff */
[----:B------:R-:W-:Y:S01]  /*10a0*/  ULDC.64 UR4, c[0x4][0x70] ;  /* 0x01001c0000047ab9 */ /* 0x000fe20000000a00 */
[----:B------:R-:W-:Y:S02]  /*10b0*/  IMAD.U32 R10, RZ, RZ, UR6 ;  /* 0x00000006ff0a7e24 */ /* 0x000fe4000f8e00ff */
[----:B------:R-:W-:Y:S02]  /*10c0*/  IMAD.U32 R6, RZ, RZ, UR4 ;  /* 0x00000004ff067e24 */ /* 0x000fe4000f8e00ff */
[----:B------:R-:W-:-:S02]  /*10d0*/  IMAD.U32 R7, RZ, RZ, UR5 ;  /* 0x00000005ff077e24 */ /* 0x000fc4000f8e00ff */
[----:B------:R-:W-:Y:S02]  /*10e0*/  IMAD.U32 R11, RZ, RZ, UR7 ;  /* 0x00000007ff0b7e24 */ /* 0x000fe4000f8e00ff */
[----:B------:R-:W-:Y:S02]  /*10f0*/  IMAD.MOV.U32 R8, RZ, RZ, 0x1e1 ;  /* 0x000001e1ff087424 */ /* 0x000fe400078e00ff */
[----:B------:R-:W-:Y:S02]  /*1100*/  IMAD.MOV.U32 R12, RZ, RZ, 0x1 ;  /* 0x00000001ff0c7424 */ /* 0x000fe400078e00ff */
[----:B0-----:R-:W-:-:S07]  /*1110*/  IMAD.MOV.U32 R13, RZ, RZ, RZ ;  /* 0x000000ffff0d7224 */ /* 0x001fce00078e00ff */
[----:B------:R-:W-:-:S07]  /*1120*/  LEPC R20, `(.L_x_13) ;  /* 0x000000001014794e */ /* 0x000fce0000000000 */
[----:B-1---5:R-:W-:Y:S05]  /*1130*/  CALL.ABS.NOINC R14 ;  /* 0x000000000e007343 */ /* 0x022fea0003c00000 */
.L_x_13:
[----:B------:R-:W-:-:S13]  /*1140*/  ISETP.NE.AND P0, PT, R160, 0x3, PT ;  /* 0x00000003a000780c */ /* 0x000fda0003f05270 */
[----:B------:R-:W-:Y:S05]  /*1150*/  @!P0 BRA `(.L_x_14) ;  /* 0x0000000000048947 */ /* 0x000fea0003800000 */
[----:B------:R-:W-:Y:S01]  /*1160*/  BPT.TRAP 0x1 ;  /* 0x000000040000795c */ /* 0x000fe20000300000 */
.L_x_14:
[----:B------:R-:W-:Y:S02]  /*1170*/  IMAD.U32 R3, RZ, RZ, UR39 ;  /* 0x00000027ff037e24 */ /* 0x000fe4000f8e00ff */
[----:B------:R-:W-:-:S03]  /*1180*/  IMAD.U32 R0, RZ, RZ, UR38 ;  /* 0x00000026ff007e24 */ /* 0x000fc6000f8e00ff */
[----:B------:R-:W-:Y:S02]  /*1190*/  LEA R3, R3, UR42, 0x3 ;  /* 0x0000002a03037c11 */ /* 0x000fe4000f8e18ff */
[----:B------:R-:W-:-:S04]  /*11a0*/  SHF.L.U32 R0, R0, 0x1f, RZ ;  /* 0x0000001f00007819 */ /* 0x000fc800000006ff */
[----:B------:R2:W3:Y:S01]  /*11b0*/  SYNCS.PHASECHK.TRANS64.TRYWAIT P1, [R3+URZ], R0 ;  /* 0x00000000030075a7 */ /* 0x0004e2000802017f */
[----:B------:R-:W-:Y:S05]  /*11c0*/  @!P0 BRA `(.L_x_15) ;  /* 0x0000000000048947 */ /* 0x000fea0003800000 */
[----:B------:R-:W-:Y:S01]  /*11d0*/  BPT.TRAP 0x1 ;  /* 0x000000040000795c */ /* 0x000fe20000300000 */
.L_x_15:
[----:B---3--:R-:W-:Y:S05]  /*11e0*/  @P1 BRA `(.L_x_16) ;  /* 0x0000000000081947 */ /* 0x008fea0003800000 */
[----:B------:R-:W3:Y:S02]  /*11f0*/  SYNCS.PHASECHK.TRANS64.TRYWAIT P1, [R3+URZ], R0 ;  /* 0x00000000030075a7 */ /* 0x000ee4000802017f */
[----:B---3--:R-:W-:Y:S05]  /*1200*/  @!P1 BRA `(.L_x_17) ;  /* 0x000000b0006c9947 */ /* 0x008fea0003800000 */
.L_x_16:
[----:B------:R-:W-:-:S04]  /*1210*/  UISETP.LT.AND UP0, UPT, UR40, 0x1, UPT ;  /* 0x000000012800788c */ /* 0x000fc8000bf01270 */
[----:B------:R-:W-:-:S04]  /*1220*/  USEL UR4, UR40, 0x1, UP0 ;  /* 0x0000000128047887 */ /* 0x000fc80008000000 */
[----:B------:R-:W-:-:S06]  /*1230*/  UIADD3 UR4, UR40, -UR4, URZ ;  /* 0x8000000428047290 */ /* 0x000fcc000fffe03f */
[----:B--23--:R-:W-:Y:S01]  /*1240*/  IMAD.U32 R0, RZ, RZ, UR4 ;  /* 0x00000004ff007e24 */ /* 0x00cfe2000f8e00ff */
[----:B------:R-:W-:Y:S05]  /*1250*/  WARPSYNC.ALL ;  /* 0x0000000000007948 */ /* 0x000fea0003800000 */
[----:B------:R-:W-:Y:S01]  /*1260*/  ISETP.GE.AND P1, PT, R0, 0x1, PT ;  /* 0x000000010000780c */ /* 0x000fe20003f26270 */
[----:B------:R-:W-:Y:S01]  /*1270*/  UIADD3 UR4, UR42, 0x40100, URZ ;  /* 0x000401002a047890 */ /* 0x000fe2000fffe03f */
[----:B------:R-:W-:Y:S01]  /*1280*/  WARPGROUP.ARRIVE ;  /* 0x00000000000079c5 */ /* 0x000fe20000000000 */
[----:B------:R-:W-:Y:S01]  /*1290*/  UMOV UR9, 0x40000040 ;  /* 0x4000004000097882 */ /* 0x000fe20000000000 */
[----:B------:R-:W-:Y:S01]  /*12a0*/  UMOV UR11, 0x40000040 ;  /* 0x40000040000b7882 */ /* 0x000fe20000000000 */
[----:B------:R-:W-:Y:S01]  /*12b0*/  USHF.R.U32.HI UR4, URZ, 0x4, UR4 ;  /* 0x000000043f047899 */ /* 0x000fe20008011604 */
[----:B------:R-:W-:Y:S01]  /*12c0*/  UMOV UR13, 0x40000040 ;  /* 0x40000040000d7882 */ /* 0x000fe20000000000 */
[----:B------:R-:W-:-:S02]  /*12d0*/  UMOV UR15, 0x40000040 ;  /* 0x40000040000f7882 */ /* 0x000fc40000000000 */
[----:B------:R-:W-:Y:S02]  /*12e0*/  ULOP3.LUT UR5, UR4, 0x3fff, URZ, 0xc0, !UPT ;  /* 0x00003fff04057892 */ /* 0x000fe4000f8ec03f */
[----:B------:R-:W-:Y:S02]  /*12f0*/  ULOP3.LUT UR4, UR41, 0x10000, URZ, 0xfc, !UPT ;  /* 0x0001000029047892 */ /* 0x000fe4000f8efc3f */
[----:B------:R-:W-:Y:S02]  /*1300*/  ULOP3.LUT UR5, UR5, 0x10000, URZ, 0xfc, !UPT ;  /* 0x0001000005057892 */ /* 0x000fe4000f8efc3f */
[----:B------:R-:W-:Y:S02]  /*1310*/  ULEA UR8, UR39, UR4, 0xc ;  /* 0x0000000427087291 */ /* 0x000fe4000f8e603f */
[----:B------:R-:W-:Y:S02]  /*1320*/  ULEA UR6, UR39, UR5, 0xd ;  /* 0x0000000527067291 */ /* 0x000fe4000f8e683f */
[----:B------:R-:W-:-:S02]  /*1330*/  UIADD3 UR12, UR8, 0x2, URZ ;  /* 0x00000002080c7890 */ /* 0x000fc4000fffe03f */
[----:B------:R-:W-:-:S03]  /*1340*/  UIADD3 UR14, UR6, 0x2, URZ ;  /* 0x00000002060e7890 */ /* 0x000fc6000fffe03f */
[----:B------:R-:W-:Y:S02]  /*1350*/  UMOV UR10, UR6 ;  /* 0x00000006000a7c82 */ /* 0x000fe40008000000 */
[----:B------:R-:W-:Y:S01]  /*1360*/  HGMMA.64x256x8.F32.TF32 R24, gdesc[UR8], RZ, !UPT, gsb0 ;  /* 0x07e00000081879f0 */ /* 0x000fe2000c0028ff */
[----:B------:R-:W-:Y:S01]  /*1370*/  UIADD3 UR10, UR6, 0x1806, URZ ;  /* 0x00001806060a7890 */ /* 0x000fe2000fffe03f */
[----:B------:R-:W-:Y:S01]  /*1380*/  UMOV UR9, 0x40000040 ;  /* 0x4000004000097882 */ /* 0x000fe20000000000 */
[----:B------:R-:W-:Y:S01]  /*1390*/  UMOV UR11, 0x40000040 ;  /* 0x40000040000b7882 */ /* 0x000fe20000000000 */
[----:B------:R-:W-:Y:S02]  /*13a0*/  WARPGROUP.DEPBAR.LE gsb0, 0x0 ;  /* 0x00008000000079c5 */ /* 0x000fe40000010000 */
[----:B------:R-:W-:-:S15]  /*13b0*/  WARPGROUP.ARRIVE ;  /* 0x00000000000079c5 */ /* 0x000fde0000000000 */
[----:B------:R-:W-:-:S07]  /*13c0*/  NOP ;  /* 0x0000000000007918 */ /* 0x000fce0000000000 */
[----:B------:R-:W-:Y:S01]  /*13d0*/  HGMMA.64x256x8.F32.TF32 R24, gdesc[UR12], R24, gsb0 ;  /* 0x07e000000c1879f0 */ /* 0x000fe20008002818 */
[----:B------:R-:W-:Y:S02]  /*13e0*/  UIADD3 UR12, UR8, 0x4, URZ ;  /* 0x00000004080c7890 */ /* 0x000fe4000fffe03f */
[----:B------:R-:W-:Y:S01]  /*13f0*/  UIADD3 UR14, UR6, 0x4, URZ ;  /* 0x00000004060e7890 */ /* 0x000fe2000fffe03f */
[----:B------:R-:W-:Y:S01]  /*1400*/  UMOV UR13, 0x40000040 ;  /* 0x40000040000d7882 */ /* 0x000fe20000000000 */
[----:B------:R-:W-:Y:S01]  /*1410*/  UMOV UR15, 0x40000040 ;  /* 0x40000040000f7882 */ /* 0x000fe20000000000 */
[----:B------:R-:W-:Y:S02]  /*1420*/  WARPGROUP.DEPBAR.LE gsb0, 0x0 ;  /* 0x00008000000079c5 */ /* 0x000fe40000010000 */
[----:B------:R-:W-:-:S15]  /*1430*/  WARPGROUP.ARRIVE ;  /* 0x00000000000079c5 */ /* 0x000fde0000000000 */
[----:B------:R-:W-:-:S05]  /*1440*/  NOP ;  /* 0x0000000000007918 */ /* 0x000fca0000000000 */
        /* <DEDUP_REMOVED lines=93> */
[----:B------:R-:W-:Y:S01]  /*1a20*/  UIADD3 UR8, UR8, 0xc06, URZ ;  /* 0x00000c0608087890 */ /* 0x000fe2000fffe03f */
[----:B------:R-:W-:Y:S02]  /*1a30*/  WARPGROUP.DEPBAR.LE gsb0, 0x0 ;  /* 0x00008000000079c5 */ /* 0x000fe40000010000 */
[----:B------:R-:W-:-:S15]  /*1a40*/  WARPGROUP.ARRIVE ;  /* 0x00000000000079c5 */ /* 0x000fde0000000000 */
[----:B------:R-:W-:-:S04]  /*1a50*/  NOP ;  /* 0x0000000000007918 */ /* 0x000fc80000000000 */
[----:B------:R-:W-:Y:S03]  /*1a60*/  HGMMA.64x256x8.F32.TF32 R24, gdesc[UR12], R24, gsb0 ;  /* 0x07e000000c1879f0 */ /* 0x000fe60008002818 */
[----:B------:R-:W-:Y:S02]  /*1a70*/  WARPGROUP.DEPBAR.LE gsb0, 0x0 ;  /* 0x00008000000079c5 */ /* 0x000fe40000010000 */
[----:B------:R-:W-:-:S15]  /*1a80*/  WARPGROUP.ARRIVE ;  /* 0x00000000000079c5 */ /* 0x000fde0000000000 */
[----:B------:R-:W-:-:S08]  /*1a90*/  NOP ;  /* 0x0000000000007918 */ /* 0x000fd00000000000 */
[----:B------:R-:W-:Y:S03]  /*1aa0*/  HGMMA.64x256x8.F32.TF32 R24, gdesc[UR8], R24, gsb0 ;  /* 0x07e00000081879f0 */ /* 0x000fe60008002818 */
[----:B------:R-:W-:Y:S02]  /*1ab0*/  WARPGROUP.DEPBAR.LE gsb0, 0x0 ;  /* 0x00008000000079c5 */ /* 0x000fe40000010000 */
[----:B------:R-:W-:Y:S05]  /*1ac0*/  @!P1 BRA `(.L_x_18) ;  /* 0x0000000800a49947 */ /* 0x000fea0003800000 */
[----:B------:R-:W-:-:S04]  /*1ad0*/  UIADD3 UR6, UR39, 0x1, URZ ;  /* 0x0000000127067890 */ /* 0x000fc8000fffe03f */
[----:B------:R-:W-:-:S04]  /*1ae0*/  UISETP.NE.AND UP0, UPT, UR6, 0x4, UPT ;  /* 0x000000040600788c */ /* 0x000fc8000bf05270 */
[----:B------:R-:W-:Y:S02]  /*1af0*/  USEL UR7, URZ, 0x1, UP0 ;  /* 0x000000013f077887 */ /* 0x000fe40008000000 */
[----:B------:R-:W-:Y:S02]  /*1b00*/  USEL UR6, UR6, URZ, UP0 ;  /* 0x0000003f06067287 */ /* 0x000fe40008000000 */
[----:B------:R-:W-:-:S06]  /*1b10*/  ULOP3.LUT UR7, UR38, UR7, URZ, 0x3c, !UPT ;  /* 0x0000000726077292 */ /* 0x000fcc000f8e3c3f */
[----:B01----:R-:W-:Y:S01]  /*1b20*/  IMAD.U32 R5, RZ, RZ, UR7 ;  /* 0x00000007ff057e24 */ /* 0x003fe2000f8e00ff */
[----:B------:R-:W-:-:S06]  /*1b30*/  UMOV UR7, UR39 ;  /* 0x0000002700077c82 */ /* 0x000fcc0008000000 */
.L_x_25:
[----:B01----:R-:W-:Y:S05]  /*1b40*/  @!P0 BRA `(.L_x_19) ;  /* 0x0000000000048947 */ /* 0x003fea0003800000 */
[----:B------:R-:W-:Y:S01]  /*1b50*/  BPT.TRAP 0x1 ;  /* 0x000000040000795c */ /* 0x000fe20000300000 */
.L_x_19:
[----:B------:R-:W0:Y:S01]  /*1b60*/  S2UR UR9, SR_CgaCtaId ;  /* 0x00000000000979c3 */ /* 0x000e220000008800 */
[----:B------:R-:W-:Y:S01]  /*1b70*/  UMOV UR8, 0x400 ;  /* 0x0000040000087882 */ /* 0x000fe20000000000 */
[----:B------:R-:W-:Y:S01]  /*1b80*/  SHF.L.U32 R3, R5, 0x1f, RZ ;  /* 0x0000001f05037819 */ /* 0x000fe200000006ff */
[----:B0-----:R-:W-:-:S04]  /*1b90*/  ULEA UR8, UR9, UR8, 0x18 ;  /* 0x0000000809087291 */ /* 0x001fc8000f8ec03f */
[----:B------:R-:W-:-:S09]  /*1ba0*/  ULEA UR9, UR6, UR8, 0x3 ;  /* 0x0000000806097291 */ /* 0x000fd2000f8e183f */
[----:B------:R0:W1:Y:S01]  /*1bb0*/  SYNCS.PHASECHK.TRANS64.TRYWAIT P1, [UR9], R3 ;  /* 0x00000003ff0075a7 */ /* 0x0000620008020149 */
[----:B------:R-:W-:Y:S05]  /*1bc0*/  @!P0 BRA `(.L_x_20) ;  /* 0x0000000000048947 */ /* 0x000fea0003800000 */
[----:B------:R-:W-:Y:S01]  /*1bd0*/  BPT.TRAP 0x1 ;  /* 0x000000040000795c */ /* 0x000fe20000300000 */
.L_x_20:
[----:B-1----:R-:W-:Y:S05]  /*1be0*/  @P1 BRA `(.L_x_21) ;  /* 0x0000000000081947 */ /* 0x002fea0003800000 */
[----:B------:R-:W1:Y:S02]  /*1bf0*/  SYNCS.PHASECHK.TRANS64.TRYWAIT P1, [UR9], R3 ;  /* 0x00000003ff0075a7 */ /* 0x000e640008020149 */
[----:B-1----:R-:W-:Y:S05]  /*1c00*/  @!P1 BRA `(.L_x_22) ;  /* 0x000000a800009947 */ /* 0x002fea0003800000 */
.L_x_21:
[----:B------:R-:W-:Y:S01]  /*1c10*/  ULEA UR12, UR6, UR5, 0xd ;  /* 0x00000005060c7291 */ /* 0x000fe2000f8e683f */
[----:B------:R-:W-:Y:S01]  /*1c20*/  WARPGROUP.ARRIVE ;  /* 0x00000000000079c5 */ /* 0x000fe20000000000 */
[----:B------:R-:W-:Y:S01]  /*1c30*/  ULEA UR10, UR6, UR4, 0xc ;  /* 0x00000004060a7291 */ /* 0x000fe2000f8e603f */
[----:B------:R-:W-:Y:S01]  /*1c40*/  UMOV UR19, 0x40000040 ;  /* 0x4000004000137882 */ /* 0x000fe20000000000 */
[----:B------:R-:W-:Y:S01]  /*1c50*/  UMOV UR17, 0x40000040 ;  /* 0x4000004000117882 */ /* 0x000fe20000000000 */
[----:B------:R-:W-:Y:S02]  /*1c60*/  UIADD3 UR14, UR12, 0x1806, URZ ;  /* 0x000018060c0e7890 */ /* 0x000fe4000fffe03f */
[----:B------:R-:W-:Y:S02]  /*1c70*/  UMOV UR18, UR12 ;  /* 0x0000000c00127c82 */ /* 0x000fe40008000000 */
[----:B------:R-:W-:Y:S01]  /*1c80*/  UMOV UR16, UR10 ;  /* 0x0000000a00107c82 */ /* 0x000fe20008000000 */
[----:B------:R-:W-:Y:S01]  /*1c90*/  UMOV UR15, 0x40000040 ;  /* 0x40000040000f7882 */ /* 0x000fe20000000000 */
[----:B------:R-:W-:Y:S01]  /*1ca0*/  HGMMA.64x256x8.F32.TF32 R24, gdesc[UR16], R24, gsb0 ;  /* 0x07e00000101879f0 */ /* 0x000fe20008002818 */
[----:B------:R-:W-:-:S02]  /*1cb0*/  UIADD3 UR18, UR12, 0x2, URZ ;  /* 0x000000020c127890 */ /* 0x000fc4000fffe03f */
[----:B------:R-:W-:Y:S01]  /*1cc0*/  UIADD3 UR16, UR10, 0x2, URZ ;  /* 0x000000020a107890 */ /* 0x000fe2000fffe03f */
[----:B------:R-:W-:Y:S01]  /*1cd0*/  UMOV UR19, 0x40000040 ;  /* 0x4000004000137882 */ /* 0x000fe20000000000 */
[----:B------:R-:W-:Y:S01]  /*1ce0*/  UMOV UR17, 0x40000040 ;  /* 0x4000004000117882 */ /* 0x000fe20000000000 */
[----:B------:R-:W-:Y:S01]  /*1cf0*/  UMOV UR13, 0x40000040 ;  /* 0x40000040000d7882 */ /* 0x000fe20000000000 */
[----:B------:R-:W-:Y:S02]  /*1d00*/  WARPGROUP.DEPBAR.LE gsb0, 0x0 ;  /* 0x00008000000079c5 */ /* 0x000fe40000010000 */
[----:B------:R-:W-:-:S15]  /*1d10*/  WARPGROUP.ARRIVE ;  /* 0x00000000000079c5 */ /* 0x000fde0000000000 */
[----:B------:R-:W-:-:S04]  /*1d20*/  NOP ;  /* 0x0000000000007918 */ /* 0x000fc80000000000 */
        /* <DEDUP_REMOVED lines=112> */
[----:B------:R-:W-:Y:S01]  /*2430*/  BPT.TRAP 0x1 ;  /* 0x000000040000795c */ /* 0x000fe20000300000 */
.L_x_23:
[----:B------:R-:W-:Y:S01]  /*2440*/  ULEA UR8, UR7, UR8, 0x3 ;  /* 0x0000000807087291 */ /* 0x000fe2000f8e183f */
[----:B------:R-:W-:-:S03]  /*2450*/  ISETP.GT.U32.AND P1, PT, R19, 0x1, PT ;  /* 0x000000011300780c */ /* 0x000fc60003f24070 */
[----:B------:R-:W-:-:S04]  /*2460*/  UIADD3 UR8, UR8, 0x20, URZ ;  /* 0x0000002008087890 */ /* 0x000fc8000fffe03f */
[----:B------:R-:W-:-:S09]  /*2470*/  UPRMT UR8, URZ, 0x654, UR8 ;  /* 0x000006543f087896 */ /* 0x000fd20008000008 */
[----:B------:R-:W-:Y:S01]  /*2480*/  SYNCS.ARRIVE.TRANS64.RED.A1T0 RZ, [UR8], RZ ;  /* 0x000000ffffff79a7 */ /* 0x000fe20008100408 */
[----:B------:R-:W-:Y:S05]  /*2490*/  @P1 BRA `(.L_x_24) ;  /* 0x0000000000041947 */ /* 0x000fea0003800000 */
[----:B------:R-:W-:Y:S01]  /*24a0*/  BPT.TRAP 0x1 ;  /* 0x000000040000795c */ /* 0x000fe20000300000 */
.L_x_24:
[----:B------:R-:W-:Y:S01]  /*24b0*/  UIADD3 UR6, UR6, 0x1, URZ ;  /* 0x0000000106067890 */ /* 0x000fe2000fffe03f */
[C---:B------:R-:W-:Y:S01]  /*24c0*/  ISETP.GT.AND P1, PT, R0.reuse, 0x1, PT ;  /* 0x000000010000780c */ /* 0x040fe20003f24270 */
[----:B------:R-:W-:Y:S01]  /*24d0*/  UIADD3 UR7, UR7, 0x1, URZ ;  /* 0x0000000107077890 */ /* 0x000fe2000fffe03f */
[----:B------:R-:W-:Y:S01]  /*24e0*/  VIADD R0, R0, 0xffffffff ;  /* 0xffffffff00007836 */ /* 0x000fe20000000000 */
[----:B------:R-:W-:Y:S02]  /*24f0*/  UISETP.NE.AND UP0, UPT, UR6, 0x4, UPT ;  /* 0x000000040600788c */ /* 0x000fe4000bf05270 */
[----:B------:R-:W-:Y:S02]  /*2500*/  UISETP.NE.AND UP1, UPT, UR7, 0x4, UPT ;  /* 0x000000040700788c */ /* 0x000fe4000bf25270 */
[----:B------:R-:W-:Y:S02]  /*2510*/  USEL UR8, URZ, 0x1, UP0 ;  /* 0x000000013f087887 */ /* 0x000fe40008000000 */
[----:B------:R-:W-:-:S02]  /*2520*/  USEL UR6, UR6, URZ, UP0 ;  /* 0x0000003f06067287 */ /* 0x000fc40008000000 */
[----:B------:R-:W-:Y:S02]  /*2530*/  USEL UR7, UR7, URZ, UP1 ;  /* 0x0000003f07077287 */ /* 0x000fe40008800000 */
[----:B------:R-:W-:Y:S01]  /*2540*/  LOP3.LUT R5, R5, UR8, RZ, 0x3c, !PT ;  /* 0x0000000805057c12 */ /* 0x000fe2000f8e3cff */
[----:B------:R-:W-:Y:S09]  /*2550*/  @P1 BRA `(.L_x_25) ;  /* 0xfffffff400781947 */ /* 0x000ff2000383ffff */
.L_x_18:
[----:B------:R-:W2:Y:S02]  /*2560*/  LDC R0, c[0x0][0x28c] ;  /* 0x0000a300ff007b82 */ /* 0x000ea40000000800 */
[----:B--2---:R-:W-:-:S13]  /*2570*/  ISETP.GE.AND P1, PT, R0, 0x1, PT ;  /* 0x000000010000780c */ /* 0x004fda0003f26270 */
[----:B------:R-:W-:Y:S05]  /*2580*/  @!P1 BRA `(.L_x_26) ;  /* 0x0000000000409947 */ /* 0x000fea0003800000 */
[----:B------:R-:W-:Y:S05]  /*2590*/  @!P0 BRA `(.L_x_27) ;  /* 0x0000000000048947 */ /* 0x000fea0003800000 */
[----:B------:R-:W-:Y:S01]  /*25a0*/  BPT.TRAP 0x1 ;  /* 0x000000040000795c */ /* 0x000fe20000300000 */
.L_x_27:
[----:B------:R-:W2:Y:S01]  /*25b0*/  S2UR UR6, SR_CgaCtaId ;  /* 0x00000000000679c3 */ /* 0x000ea20000008800 */
[----:B------:R-:W-:Y:S01]  /*25c0*/  UISETP.LT.AND UP0, UPT, UR40, 0x1, UPT ;  /* 0x000000012800788c */ /* 0x000fe2000bf01270 */
[----:B------:R-:W-:Y:S01]  /*25d0*/  ISETP.GT.U32.AND P0, PT, R19, 0x1, PT ;  /* 0x000000011300780c */ /* 0x000fe20003f04070 */
[----:B------:R-:W-:Y:S02]  /*25e0*/  UMOV UR5, 0x400 ;  /* 0x0000040000057882 */ /* 0x000fe40000000000 */
[----:B------:R-:W-:-:S04]  /*25f0*/  USEL UR4, UR40, 0x1, UP0 ;  /* 0x0000000128047887 */ /* 0x000fc80008000000 */
[----:B------:R-:W-:-:S04]  /*2600*/  UIADD3 UR4, UR39, UR40, -UR4 ;  /* 0x0000002827047290 */ /* 0x000fc8000fffe804 */
[----:B------:R-:W-:-:S04]  /*2610*/  USHF.L.U32 UR4, UR4, 0x3, URZ ;  /* 0x0000000304047899 */ /* 0x000fc8000800063f */
[----:B------:R-:W-:Y:S02]  /*2620*/  ULOP3.LUT UR4, UR4, 0x18, URZ, 0xc0, !UPT ;  /* 0x0000001804047892 */ /* 0x000fe4000f8ec03f */
[----:B--2---:R-:W-:-:S04]  /*2630*/  ULEA UR5, UR6, UR5, 0x18 ;  /* 0x0000000506057291 */ /* 0x004fc8000f8ec03f */
[----:B------:R-:W-:-:S04]  /*2640*/  UIADD3 UR4, UR5, 0x20, UR4 ;  /* 0x0000002005047890 */ /* 0x000fc8000fffe004 */
[----:B------:R-:W-:-:S09]  /*2650*/  UPRMT UR4, URZ, 0x654, UR4 ;  /* 0x000006543f047896 */ /* 0x000fd20008000004 */
[----:B------:R-:W-:Y:S01]  /*2660*/  SYNCS.ARRIVE.TRANS64.RED.A1T0 RZ, [UR4], RZ ;  /* 0x000000ffffff79a7 */ /* 0x000fe20008100404 */
[----:B------:R-:W-:Y:S05]  /*2670*/  @P0 BRA `(.L_x_26) ;  /* 0x0000000000040947 */ /* 0x000fea0003800000 */
[----:B------:R-:W-:Y:S01]  /*2680*/  BPT.TRAP 0x1 ;  /* 0x000000040000795c */ /* 0x000fe20000300000 */
.L_x_26:
[----:B------:R-:W2:Y:S01]  /*2690*/  LDC R7, c[0x0][0x288] ;  /* 0x0000a200ff077b82 */ /* 0x000ea20000000800 */
[----:B01----:R-:W-:Y:S01]  /*26a0*/  SHF.R.U32.HI R3, RZ, 0x2, R18 ;  /* 0x00000002ff037819 */ /* 0x003fe20000011612 */
[----:B------:R-:W-:Y:S01]  /*26b0*/  UIADD3 UR39, UR40, UR39, URZ ;  /* 0x0000002728277290 */ /* 0x000fe2000fffe03f */
[C---:B------:R-:W-:Y:S01]  /*26c0*/  LOP3.LUT R4, R18.reuse, 0x60, RZ, 0xc0, !PT ;  /* 0x0000006012047812 */ /* 0x040fe200078ec0ff */
[----:B------:R-:W-:Y:S01]  /*26d0*/  ULDC UR8, c[0x0][0x284] ;  /* 0x0000a10000087ab9 */ /* 0x000fe20000000800 */
[----:B------:R-:W-:Y:S01]  /*26e0*/  LOP3.LUT R3, R3, 0x7, RZ, 0xc0, !PT ;  /* 0x0000000703037812 */ /* 0x000fe200078ec0ff */
[----:B------:R-:W-:Y:S01]  /*26f0*/  USHF.R.U32.HI UR4, URZ, 0x2, UR39 ;  /* 0x000000023f047899 */ /* 0x000fe20008011627 */
[----:B------:R-:W-:Y:S01]  /*2700*/  SHF.R.U32.HI R10, RZ, 0x1, R4 ;  /* 0x00000001ff0a7819 */ /* 0x000fe20000011604 */
[----:B------:R-:W-:Y:S01]  /*2710*/  IMAD.SHL.U32 R4, R18, 0x2, RZ ;  /* 0x0000000212047824 */ /* 0x000fe200078e00ff */
[----:B------:R-:W-:Y:S01]  /*2720*/  LOP3.LUT R0, R22, 0x1, RZ, 0xc0, !PT ;  /* 0x0000000116007812 */ /* 0x000fe200078ec0ff */
[----:B------:R-:W-:Y:S01]  /*2730*/  ULOP3.LUT UR4, UR4, 0x1, URZ, 0xc0, !UPT ;  /* 0x0000000104047892 */ /* 0x000fe2000f8ec03f */
[----:B------:R-:W-:Y:S01]  /*2740*/  IADD3 R5, RZ, -R10, -R3 ;  /* 0x8000000aff057210 */ /* 0x000fe20007ffe803 */
[----:B------:R-:W-:Y:S01]  /*2750*/  UISETP.GT.U32.AND UP1, UPT, UR39, 0x3, UPT ;  /* 0x000000032700788c */ /* 0x000fe2000bf24070 */
[----:B------:R-:W-:Y:S01]  /*2760*/  LOP3.LUT R9, R4, 0x6, RZ, 0xc0, !PT ;  /* 0x0000000604097812 */ /* 0x000fe200078ec0ff */
[C---:B------:R-:W-:Y:S01]  /*2770*/  IMAD.SHL.U32 R6, R0.reuse, 0x40, RZ ;  /* 0x0000004000067824 */ /* 0x040fe200078e00ff */
[----:B------:R-:W-:Y:S01]  /*2780*/  UISETP.NE.U32.AND UP0, UPT, UR4, 0x1, UPT ;  /* 0x000000010400788c */ /* 0x000fe2000bf05070 */
[----:B------:R-:W-:Y:S01]  /*2790*/  IMAD R11, R0, -0x40, R5 ;  /* 0xffffffc0000b7824 */ /* 0x000fe200078e0205 */
[----:B------:R-:W-:Y:S01]  /*27a0*/  LOP3.LUT R0, R18, 0x3, RZ, 0xc0, !PT ;  /* 0x0000000312007812 */ /* 0x000fe200078ec0ff */
[----:B------:R-:W-:Y:S01]  /*27b0*/  ULDC.64 UR6, c[0x0][0x5d0] ;  /* 0x0001740000067ab9 */ /* 0x000fe20000000a00 */
[----:B------:R-:W-:Y:S01]  /*27c0*/  PRMT R8, R9, 0x6540, R152 ;  /* 0x0000654009087816 */ /* 0x000fe20000000098 */
[----:B------:R-:W-:Y:S01]  /*27d0*/  IMAD.SHL.U32 R152, R152, 0x100, RZ ;  /* 0x0000010098987824 */ /* 0x000fe200078e00ff */
[----:B------:R-:W-:Y:S01]  /*27e0*/  SHF.R.S32.HI R21, RZ, 0x1f, R23 ;  /* 0x0000001fff157819 */ /* 0x000fe20000011417 */
[----:B------:R-:W-:Y:S01]  /*27f0*/  UISETP.LT.U32.AND UP1, UPT, UR40, 0x4, UP1 ;  /* 0x000000042800788c */ /* 0x000fe20008f21070 */
[----:B------:R-:W-:Y:S01]  /*2800*/  SHF.R.S32.HI R9, RZ, 0x1f, R8 ;  /* 0x0000001fff097819 */ /* 0x000fe20000011408 */
[----:B--2---:R-:W-:Y:S01]  /*2810*/  IMAD R13, R0, -0x2, R7 ;  /* 0xfffffffe000d7824 */ /* 0x004fe200078e0207 */
[----:B------:R-:W-:Y:S01]  /*2820*/  ISETP.GE.AND P0, PT, R152, R7, PT ;  /* 0x000000079800720c */ /* 0x000fe20003f06270 */
[----:B------:R-:W-:Y:S01]  /*2830*/  IMAD.SHL.U32 R0, R153, 0x80, RZ ;  /* 0x0000008099007824 */ /* 0x000fe200078e00ff */
[----:B------:R-:W-:Y:S01]  /*2840*/  UISETP.GT.U32.AND UP0, UPT, UR40, 0x3, !UP0 ;  /* 0x000000032800788c */ /* 0x000fe2000c704070 */
[----:B------:R-:W-:Y:S01]  /*2850*/  IMAD R4, R21, UR6, RZ ;  /* 0x0000000615047c24 */ /* 0x000fe2000f8e02ff */
[----:B------:R-:W-:Y:S01]  /*2860*/  LOP3.LUT R3, R6, 0x40, R3, 0xe2, !PT ;  /* 0x0000004006037812 */ /* 0x000fe200078ee203 */
[----:B------:R-:W-:Y:S01]  /*2870*/  USEL UR5, URZ, 0x1, !UP1 ;  /* 0x000000013f057887 */ /* 0x000fe2000c800000 */
[C---:B------:R-:W-:Y:S01]  /*2880*/  ISETP.GE.OR P0, PT, R0.reuse, UR8, P0 ;  /* 0x0000000800007c0c */ /* 0x040fe20008706670 */
[----:B------:R-:W-:Y:S01]  /*2890*/  USEL UR4, URZ, 0x1, !UP0 ;  /* 0x000000013f047887 */ /* 0x000fe2000c000000 */
[----:B------:R-:W-:Y:S01]  /*28a0*/  IMAD.WIDE R6, R153, 0x80, RZ ;  /* 0x0000008099067825 */ /* 0x000fe200078e02ff */
[----:B------:R-:W-:Y:S01]  /*28b0*/  ULOP3.LUT UR39, UR39, 0x3, URZ, 0xc0, !UPT ;  /* 0x0000000327277892 */ /* 0x000fe2000f8ec03f */
[----:B------:R-:W-:Y:S01]  /*28c0*/  IADD3 R0, -R0, UR8, R11 ;  /* 0x0000000800007c10 */ /* 0x000fe2000fffe10b */
[----:B------:R-:W-:Y:S01]  /*28d0*/  ULOP3.LUT UR38, UR4, UR38, UR5, 0x96, !UPT ;  /* 0x0000002604267292 */ /* 0x000fe2000f8e9605 */
[C---:B------:R-:W-:Y:S01]  /*28e0*/  IMAD R15, R23.reuse, UR7, R4 ;  /* 0x00000007170f7c24 */ /* 0x040fe2000f8e0204 */
[----:B------:R-:W-:Y:S01]  /*28f0*/  LOP3.LUT R169, R6, R3, R10, 0xfe, !PT ;  /* 0x0000000306a97212 */ /* 0x000fe200078efe0a */
[----:B------:R-:W-:-:S04]  /*2900*/  IMAD.WIDE.U32 R4, R23, UR6, R8 ;  /* 0x0000000617047c25 */ /* 0x000fc8000f8e0008 */
[----:B------:R-:W-:Y:S02]  /*2910*/  IMAD.IADD R5, R5, 0x1, R15 ;  /* 0x0000000105057824 */ /* 0x000fe400078e020f */
[----:B------:R-:W-:Y:S02]  /*2920*/  IMAD.IADD R3, R13, 0x1, -R152 ;  /* 0x000000010d037824 */ /* 0x000fe400078e0a98 */
[----:B------:R-:W-:Y:S01]  /*2930*/  IMAD.MOV.U32 R153, RZ, RZ, -0x1 ;  /* 0xffffffffff997424 */ /* 0x000fe200078e00ff */
[----:B------:R-:W-:Y:S06]  /*2940*/  @P0 BRA `(.L_x_28) ;  /* 0x0000007800d80947 */ /* 0x000fec0003800000 */
[----:B------:R-:W0:Y:S01]  /*2950*/  LDC.64 R10, c[0x0][0x5c8] ;  /* 0x00017200ff0a7b82 */ /* 0x000e220000000a00 */
[----:B-----5:R-:W-:Y:S01]  /*2960*/  FSETP.NEU.AND P0, PT, R155, RZ, PT ;  /* 0x000000ff9b00720b */ /* 0x020fe20003f0d000 */
[----:B------:R-:W-:Y:S01]  /*2970*/  BSSY B0, `(.L_x_28) ;  /* 0x00007b3000007945 */ /* 0x000fe20003800000 */
[----:B------:R-:W-:-:S04]  /*2980*/  ISETP.GT.AND P1, PT, R3, RZ, PT ;  /* 0x000000ff0300720c */ /* 0x000fc80003f24270 */
[----:B------:R-:W-:Y:S01]  /*2990*/  ISETP.GT.AND P2, PT, R0, RZ, P1 ;  /* 0x000000ff0000720c */ /* 0x000fe20000f44270 */
[-C--:B0-----:R-:W-:Y:S02]  /*29a0*/  IMAD R12, R7, R10.reuse, RZ ;  /* 0x0000000a070c7224 */ /* 0x081fe400078e02ff */
[----:B------:R-:W-:-:S04]  /*29b0*/  IMAD.WIDE.U32 R162, R169, R10, R4 ;  /* 0x0000000aa9a27225 */ /* 0x000fc800078e0004 */
[----:B------:R-:W-:-:S04]  /*29c0*/  IMAD R5, R169, R11, R12 ;  /* 0x0000000ba9057224 */ /* 0x000fc800078e020c */
[----:B------:R-:W-:Y:S01]  /*29d0*/  IMAD.IADD R171, R163, 0x1, R5 ;  /* 0x00000001a3ab7824 */ /* 0x000fe200078e0205 */
[----:B------:R-:W-:Y:S06]  /*29e0*/  @!P0 BRA `(.L_x_29) ;  /* 0x0000005400948947 */ /* 0x000fec0003800000 */
[----:B------:R-:W0:Y:S01]  /*29f0*/  LDC.64 R14, c[0x0][0x5b8] ;  /* 0x00016e00ff0e7b82 */ /* 0x000e220000000a00 */
[----:B------:R-:W-:-:S07]  /*2a00*/  ULDC.64 UR4, c[0x0][0x5c0] ;  /* 0x0001700000047ab9 */ /* 0x000fce0000000a00 */
[----:B------:R-:W1:Y:S08]  /*2a10*/  LDC.64 R166, c[0x0][0x5b0] ;  /* 0x00016c00ffa67b82 */ /* 0x000e700000000a00 */
[----:B------:R-:W2:Y:S01]  /*2a20*/  LDC.64 R12, c[0x0][0x5a8] ;  /* 0x00016a00ff0c7b82 */ /* 0x000ea20000000a00 */
[-C--:B0-----:R-:W-:Y:S02]  /*2a30*/  IMAD R4, R21, R14.reuse, RZ ;  /* 0x0000000e15047224 */ /* 0x081fe400078e02ff */
[----:B------:R-:W-:-:S04]  /*2a40*/  IMAD.WIDE.U32 R164, R23, R14, R8 ;  /* 0x0000000e17a47225 */ /* 0x000fc800078e0008 */
[----:B------:R-:W-:Y:S02]  /*2a50*/  IMAD R161, R23, R15, R4 ;  /* 0x0000000f17a17224 */ /* 0x000fe400078e0204 */
[-C--:B-1----:R-:W-:Y:S02]  /*2a60*/  IMAD R6, R7, R166.reuse, RZ ;  /* 0x000000a607067224 */ /* 0x082fe400078e02ff */
[----:B------:R-:W-:Y:S02]  /*2a70*/  IMAD.IADD R21, R165, 0x1, R161 ;  /* 0x00000001a5157824 */ /* 0x000fe400078e02a1 */
[----:B------:R-:W-:Y:S02]  /*2a80*/  IMAD.MOV.U32 R20, RZ, RZ, R164 ;  /* 0x000000ffff147224 */ /* 0x000fe400078e00a4 */
[C---:B------:R-:W-:Y:S02]  /*2a90*/  IMAD R163, R169.reuse, R167, R6 ;  /* 0x000000a7a9a37224 */ /* 0x040fe400078e0206 */
[----:B------:R-:W-:-:S04]  /*2aa0*/  IMAD.WIDE.U32 R4, R169, R166, R20 ;  /* 0x000000a6a9047225 */ /* 0x000fc800078e0014 */
[----:B------:R-:W-:Y:S01]  /*2ab0*/  IMAD.IADD R5, R5, 0x1, R163 ;  /* 0x0000000105057824 */ /* 0x000fe200078e02a3 */
[----:B--2---:R-:W-:-:S04]  /*2ac0*/  LEA R6, P0, R4, R12, 0x2 ;  /* 0x0000000c04067211 */ /* 0x004fc800078010ff */
[----:B------:R-:W-:-:S05]  /*2ad0*/  LEA.HI.X R7, R4, R13, R5, 0x2, P0 ;  /* 0x0000000d04077211 */ /* 0x000fca00000f1405 */
[----:B------:R0:W2:Y:S01]  /*2ae0*/  @P2 LDG.E.LTC128B R15, desc[UR36][R6.64] ;  /* 0x00000024060f2981 */ /* 0x0000a2000c1e1920 */
[----:B------:R-:W-:Y:S01]  /*2af0*/  IMAD.WIDE.U32 R4, R169, R166, R8 ;  /* 0x000000a6a9047225 */ /* 0x000fe200078e0008 */
[----:B------:R-:W-:Y:S01]  /*2b00*/  ISETP.GT.AND P0, PT, R3, 0x1, PT ;  /* 0x000000010300780c */ /* 0x000fe20003f04270 */
[----:B------:R-:W-:Y:S02]  /*2b10*/  BSSY B1, `(.L_x_30) ;  /* 0x0000013000017945 */ /* 0x000fe40003800000 */
[----:B------:R-:W-:Y:S02]  /*2b20*/  IMAD.IADD R5, R163, 0x1, R5 ;  /* 0x00000001a3057824 */ /* 0x000fe400078e0205 */
[----:B------:R-:W-:Y:S02]  /*2b30*/  IMAD.SHL.U32 R158, R166, 0x8, RZ ;  /* 0x00000008a69e7824 */ /* 0x000fe400078e00ff */
[----:B------:R-:W-:Y:S01]  /*2b40*/  IMAD.WIDE.U32 R156, R23, R14, R4 ;  /* 0x0000000e179c7225 */ /* 0x000fe200078e0004 */
[----:B------:R-:W-:-:S03]  /*2b50*/  LEA R4, P3, R162, UR4, 0x2 ;  /* 0x00000004a2047c11 */ /* 0x000fc6000f8610ff */
[----:B0-----:R-:W-:Y:S01]  /*2b60*/  IMAD.IADD R7, R161, 0x1, R157 ;  /* 0x00000001a1077824 */ /* 0x001fe200078e029d */
[----:B------:R-:W-:Y:S02]  /*2b70*/  LEA.HI.X R5, R162, UR5, R171, 0x2, P3 ;  /* 0x00000005a2057c11 */ /* 0x000fe400098f14ab */
[----:B------:R-:W-:Y:S02]  /*2b80*/  ISETP.GT.AND P3, PT, R0, RZ, P0 ;  /* 0x000000ff0000720c */ /* 0x000fe40000764270 */
[----:B------:R-:W-:-:S04]  /*2b90*/  LEA R6, P4, R156, R12, 0x2 ;  /* 0x0000000c9c067211 */ /* 0x000fc800078810ff */
[----:B------:R-:W-:Y:S02]  /*2ba0*/  LEA.HI.X R7, R156, R13, R7, 0x2, P4 ;  /* 0x0000000d9c077211 */ /* 0x000fe400020f1407 */
[----:B--2---:R-:W-:-:S05]  /*2bb0*/  LOP3.LUT R152, R15, 0xffffe000, RZ, 0xc0, !PT ;  /* 0xffffe0000f987812 */ /* 0x004fca00078ec0ff */
[----:B------:R-:W-:-:S04]  /*2bc0*/  FMUL R159, R152, R155 ;  /* 0x0000009b989f7220 */ /* 0x000fc80000400000 */
[----:B------:R-:W-:Y:S01]  /*2bd0*/  FFMA R173, R24, R154, R159 ;  /* 0x0000009a18ad7223 */ /* 0x000fe2000000009f */
[----:B------:R-:W-:-:S04]  /*2be0*/  SHF.L.U64.HI R159, R166, 0x3, R167 ;  /* 0x00000003a69f7819 */ /* 0x000fc800000102a7 */
[----:B------:R-:W-:Y:S01]  /*2bf0*/  F2FP.TF32.F32.PACK_B R173, R173 ;  /* 0x000000adffad723e */ /* 0x000fe200024050ff */
[----:B------:R-:W-:-:S04]  /*2c00*/  IMAD.WIDE.U32 R158, R169, R166, R158 ;  /* 0x000000a6a99e7225 */ /* 0x000fc800078e009e */
[----:B------:R0:W-:Y:S01]  /*2c10*/  @P2 STG.E desc[UR36][R4.64], R173 ;  /* 0x000000ad04002986 */ /* 0x0001e2000c101924 */
[----:B------:R-:W-:Y:S05]  /*2c20*/  @!P3 BRA `(.L_x_31) ;  /* 0x000000000004b947 */ /* 0x000fea0003800000 */
[----:B------:R1:W5:Y:S02]  /*2c30*/  LDG.E.LTC128B R15, desc[UR36][R6.64+0x4] ;  /* 0x00000424060f7981 */ /* 0x000364000c1e1920 */
.L_x_31:
[----:B------:R-:W-:Y:S05]  /*2c40*/  BSYNC B1 ;  /* 0x0000000000017941 */ /* 0x000fea0003800000 */
.L_x_30:
[----:B-----5:R-:W-:Y:S01]  /*2c50*/  LOP3.LUT R20, R15, 0xffffe000, RZ, 0xc0, !PT ;  /* 0xffffe0000f147812 */ /* 0x020fe200078ec0ff */
[----:B------:R-:W-:Y:S01]  /*2c60*/  IMAD.IADD R163, R163, 0x1, R159 ;  /* 0x00000001a3a37824 */ /* 0x000fe200078e029f */
[----:B------:R-:W-:Y:S01]  /*2c70*/  IADD3 R164, P2, R164, R158, RZ ;  /* 0x0000009ea4a47210 */ /* 0x000fe20007f5e0ff */
[----:B------:R-:W-:Y:S01]  /*2c80*/  IMAD.MOV.U32 R152, RZ, RZ, R15 ;  /* 0x000000ffff987224 */ /* 0x000fe200078e000f */
[----:B------:R-:W-:Y:S01]  /*2c90*/  ISETP.GT.AND P1, PT, R0, 0x8, P1 ;  /* 0x000000080000780c */ /* 0x000fe20000f24270 */
[----:B------:R-:W-:Y:S02]  /*2ca0*/  FMUL R20, R20, R155 ;  /* 0x0000009b14147220 */ /* 0x000fe40000400000 */
[----:B------:R-:W-:Y:S02]  /*2cb0*/  IMAD.X R21, R163, 0x1, R21, P2 ;  /* 0x00000001a3157824 */ /* 0x000fe400010e0615 */
[----:B------:R-:W-:Y:S01]  /*2cc0*/  FFMA R157, R25, R154, R20 ;  /* 0x0000009a199d7223 */ /* 0x000fe20000000014 */
[----:B------:R-:W-:-:S04]  /*2cd0*/  LEA R20, P2, R164, R12, 0x2 ;  /* 0x0000000ca4147211 */ /* 0x000fc800078410ff */
[----:B------:R-:W-:Y:S02]  /*2ce0*/  F2FP.TF32.F32.PACK_B R157, R157 ;  /* 0x0000009dff9d723e */ /* 0x000fe400024050ff */
[----:B------:R-:W-:-:S03]  /*2cf0*/  LEA.HI.X R21, R164, R13, R21, 0x2, P2 ;  /* 0x0000000da4157211 */ /* 0x000fc600010f1415 */
[----:B------:R2:W-:Y:S04]  /*2d00*/  @P3 STG.E desc[UR36][R4.64+0x4], R157 ;  /* 0x0000049d04003986 */ /* 0x0005e8000c101924 */
[----:B------:R-:W3:Y:S01]  /*2d10*/  @P1 LDG.E.LTC128B R152, desc[UR36][R20.64] ;  /* 0x0000002414981981 */ /* 0x000ee2000c1e1920 */
[----:B------:R-:W-:Y:S01]  /*2d20*/  IADD3 R8, P2, R8, R158, RZ ;  /* 0x0000009e08087210 */ /* 0x000fe20007f5e0ff */
[----:B------:R-:W-:Y:S01]  /*2d30*/  BSSY B1, `(.L_x_32) ;  /* 0x0000011000017945 */ /* 0x000fe20003800000 */
[----:B------:R-:W-:Y:S02]  /*2d40*/  SHF.L.U64.HI R11, R10, 0x5, R11 ;  /* 0x000000050a0b7819 */ /* 0x000fe4000001020b */
[----:B------:R-:W-:Y:S01]  /*2d50*/  ISETP.GT.AND P0, PT, R0, 0x8, P0 ;  /* 0x000000080000780c */ /* 0x000fe20000704270 */
[----:B------:R-:W-:Y:S01]  /*2d60*/  IMAD.X R9, R9, 0x1, R163, P2 ;  /* 0x0000000109097824 */ /* 0x000fe200010e06a3 */
[----:B------:R-:W-:Y:S01]  /*2d70*/  LEA R10, P2, R10, R4, 0x5 ;  /* 0x000000040a0a7211 */ /* 0x000fe200078428ff */
[----:B------:R-:W-:-:S04]  /*2d80*/  IMAD.WIDE.U32 R14, R23, R14, R8 ;  /* 0x0000000e170e7225 */ /* 0x000fc800078e0008 */
[----:B------:R-:W-:Y:S01]  /*2d90*/  IMAD.X R11, R11, 0x1, R5, P2 ;  /* 0x000000010b0b7824 */ /* 0x000fe200010e0605 */
[----:B------:R-:W-:Y:S01]  /*2da0*/  LEA R8, P3, R14, R12, 0x2 ;  /* 0x0000000c0e087211 */ /* 0x000fe200078610ff */
[----:B------:R-:W-:-:S05]  /*2db0*/  IMAD.IADD R9, R161, 0x1, R15 ;  /* 0x00000001a1097824 */ /* 0x000fca00078e020f */
[----:B------:R-:W-:Y:S02]  /*2dc0*/  LEA.HI.X R9, R14, R13, R9, 0x2, P3 ;  /* 0x0000000d0e097211 */ /* 0x000fe400018f1409 */
[----:B---3--:R-:W-:-:S05]  /*2dd0*/  LOP3.LUT R24, R152, 0xffffe000, RZ, 0xc0, !PT ;  /* 0xffffe00098187812 */ /* 0x008fca00078ec0ff */
[----:B------:R-:W-:-:S04]  /*2de0*/  FMUL R25, R24, R155 ;  /* 0x0000009b18197220 */ /* 0x000fc80000400000 */
[----:B------:R-:W-:-:S05]  /*2df0*/  FFMA R25, R26, R154, R25 ;  /* 0x0000009a1a197223 */ /* 0x000fca0000000019 */
[----:B------:R-:W-:-:S05]  /*2e00*/  F2FP.TF32.F32.PACK_B R25, R25 ;  /* 0x00000019ff19723e */ /* 0x000fca00024050ff */
[----:B------:R2:W-:Y:S01]  /*2e10*/  @P1 STG.E desc[UR36][R10.64], R25 ;  /* 0x000000190a001986 */ /* 0x0005e2000c101924 */
[----:B------:R-:W-:Y:S05]  /*2e20*/  @!P0 BRA `(.L_x_33) ;  /* 0x0000000000048947 */ /* 0x000fea0003800000 */
[----:B------:R3:W5:Y:S02]  /*2e30*/  LDG.E.LTC128B R152, desc[UR36][R8.64+0x4] ;  /* 0x0000042408987981 */ /* 0x000764000c1e1920 */
.L_x_33:
[----:B------:R-:W-:Y:S05]  /*2e40*/  BSYNC B1 ;  /* 0x0000000000017941 */ /* 0x000fea0003800000 */
.L_x_32:
[----:B-----5:R-:W-:Y:S01]  /*2e50*/  LOP3.LUT R12, R152, 0xffffe000, RZ, 0xc0, !PT ;  /* 0xffffe000980c7812 */ /* 0x020fe200078ec0ff */
[----:B------:R-:W-:Y:S01]  /*2e60*/  BSSY B1, `(.L_x_34) ;  /* 0x0000009000017945 */ /* 0x000fe20003800000 */
[----:B------:R-:W-:-:S03]  /*2e70*/  ISETP.GT.AND P1, PT, R3, 0x8, PT ;  /* 0x000000080300780c */ /* 0x000fc60003f24270 */
[----:B------:R-:W-:Y:S01]  /*2e80*/  FMUL R12, R12, R155 ;  /* 0x0000009b0c0c7220 */ /* 0x000fe20000400000 */
[----:B------:R-:W-:-:S03]  /*2e90*/  ISETP.GT.AND P2, PT, R0, RZ, P1 ;  /* 0x000000ff0000720c */ /* 0x000fc60000f44270 */
[----:B------:R-:W-:-:S05]  /*2ea0*/  FFMA R27, R27, R154, R12 ;  /* 0x0000009a1b1b7223 */ /* 0x000fca000000000c */
[----:B------:R-:W-:-:S05]  /*2eb0*/  F2FP.TF32.F32.PACK_B R27, R27 ;  /* 0x0000001bff1b723e */ /* 0x000fca00024050ff */
[----:B------:R4:W-:Y:S01]  /*2ec0*/  @P0 STG.E desc[UR36][R10.64+0x4], R27 ;  /* 0x0000041b0a000986 */ /* 0x0009e2000c101924 */
[----:B------:R-:W-:Y:S05]  /*2ed0*/  @!P2 BRA `(.L_x_35) ;  /* 0x000000000004a947 */ /* 0x000fea0003800000 */
[----:B------:R0:W5:Y:S02]  /*2ee0*/  LDG.E.LTC128B R152, desc[UR36][R6.64+0x20] ;  /* 0x0000202406987981 */ /* 0x000164000c1e1920 */
.L_x_35:
[----:B------:R-:W-:Y:S05]  /*2ef0*/  BSYNC B1 ;  /* 0x0000000000017941 */ /* 0x000fea0003800000 */
.L_x_34:
        /* <DEDUP_REMOVED lines=10> */
.L_x_37:
[----:B------:R-:W-:Y:S05]  /*2fa0*/  BSYNC B1 ;  /* 0x0000000000017941 */ /* 0x000fea0003800000 */
.L_x_36:
[----:B-----5:R-:W-:Y:S01]  /*2fb0*/  LOP3.LUT R12, R152, 0xffffe000, RZ, 0xc0, !PT ;  /* 0xffffe000980c7812 */ /* 0x020fe200078ec0ff */
[----:B------:R-:W-:Y:S01]  /*2fc0*/  BSSY B1, `(.L_x_38) ;  /* 0x0000008000017945 */ /* 0x000fe20003800000 */
[----:B------:R-:W-:-:S03]  /*2fd0*/  ISETP.GT.AND P1, PT, R0, 0x8, P1 ;  /* 0x000000080000780c */ /* 0x000fc60000f24270 */
[----:B------:R-:W-:-:S04]  /*2fe0*/  FMUL R12, R12, R155 ;  /* 0x0000009b0c0c7220 */ /* 0x000fc80000400000 */
[----:B------:R-:W-:-:S05]  /*2ff0*/  FFMA R29, R29, R154, R12 ;  /* 0x0000009a1d1d7223 */ /* 0x000fca000000000c */
[----:B------:R-:W-:-:S05]  /*3000*/  F2FP.TF32.F32.PACK_B R29, R29 ;  /* 0x0000001dff1d723e */ /* 0x000fca00024050ff */
[----:B------:R0:W-:Y:S01]  /*3010*/  @P3 STG.E desc[UR36][R4.64+0x24], R29 ;  /* 0x0000241d04003986 */ /* 0x0001e2000c101924 */
[----:B------:R-:W-:Y:S05]  /*3020*/  @!P1 BRA `(.L_x_39) ;  /* 0x0000000000049947 */ /* 0x000fea0003800000 */
[----:B------:R0:W5:Y:S02]  /*3030*/  LDG.E.LTC128B R152, desc[UR36][R8.64+0x20] ;  /* 0x0000202408987981 */ /* 0x000164000c1e1920 */
.L_x_39:
[----:B------:R-:W-:Y:S05]  /*3040*/  BSYNC B1 ;  /* 0x0000000000017941 */ /* 0x000fea0003800000 */
.L_x_38:
[----:B-----5:R-:W-:Y:S01]  /*3050*/  LOP3.LUT R12, R152, 0xffffe000, RZ, 0xc0, !PT ;  /* 0xffffe000980c7812 */ /* 0x020fe200078ec0ff */
[----:B------:R-:W-:Y:S01]  /*3060*/  BSSY B1, `(.L_x_40) ;  /* 0x0000008000017945 */ /* 0x000fe20003800000 */
[----:B------:R-:W-:-:S03]  /*3070*/  ISETP.GT.AND P0, PT, R0, 0x8, P0 ;  /* 0x000000080000780c */ /* 0x000fc60000704270 */
[----:B0-----:R-:W-:-:S04]  /*3080*/  FMUL R13, R12, R155 ;  /* 0x0000009b0c0d7220 */ /* 0x001fc80000400000 */
[----:B------:R-:W-:-:S05]  /*3090*/  FFMA R13, R30, R154, R13 ;  /* 0x0000009a1e0d7223 */ /* 0x000fca000000000d */
[----:B------:R-:W-:-:S05]  /*30a0*/  F2FP.TF32.F32.PACK_B R13, R13 ;  /* 0x0000000dff0d723e */ /* 0x000fca00024050ff */
[----:B------:R0:W-:Y:S01]  /*30b0*/  @P1 STG.E desc[UR36][R10.64+0x20], R13 ;  /* 0x0000200d0a001986 */ /* 0x0001e2000c101924 */
[----:B------:R-:W-:Y:S05]  /*30c0*/  @!P0 BRA `(.L_x_41) ;  /* 0x0000000000048947 */ /* 0x000fea0003800000 */
[----:B------:R0:W5:Y:S02]  /*30d0*/  LDG.E.LTC128B R152, desc[UR36][R8.64+0x24] ;  /* 0x0000242408987981 */ /* 0x000164000c1e1920 */
.L_x_41:
[----:B------:R-:W-:Y:S05]  /*30e0*/  BSYNC B1 ;  /* 0x0000000000017941 */ /* 0x000fea0003800000 */
.L_x_40:
        /* <DEDUP_REMOVED lines=10> */
.L_x_43:
[----:B------:R-:W-:Y:S05]  /*3190*/  BSYNC B1 ;  /* 0x0000000000017941 */ /* 0x000fea0003800000 */
.L_x_42:
[----:B-----5:R-:W-:Y:S01]  /*31a0*/  LOP3.LUT R12, R152, 0xffffe000, RZ, 0xc0, !PT ;  /* 0xffffe000980c7812 */ /* 0x020fe200078ec0ff */
[----:B------:R-:W-:Y:S01]  /*31b0*/  BSSY B1, `(.L_x_44) ;  /* 0x0000009000017945 */ /* 0x000fe20003800000 */
[----:B------:R-:W-:-:S03]  /*31c0*/  ISETP.GT.AND P0, PT, R3, 0x11, PT ;  /* 0x000000110300780c */ /* 0x000fc60003f04270 */
[----:B0-----:R-:W-:Y:S01]  /*31d0*/  FMUL R13, R12, R155 ;  /* 0x0000009b0c0d7220 */ /* 0x001fe20000400000 */
[----:B------:R-:W-:-:S03]  /*31e0*/  ISETP.GT.AND P3, PT, R0, RZ, P0 ;  /* 0x000000ff0000720c */ /* 0x000fc60000764270 */
[----:B------:R-:W-:-:S05]  /*31f0*/  FFMA R13, R32, R154, R13 ;  /* 0x0000009a200d7223 */ /* 0x000fca000000000d */
[----:B------:R-:W-:-:S05]  /*3200*/  F2FP.TF32.F32.PACK_B R13, R13 ;  /* 0x0000000dff0d723e */ /* 0x000fca00024050ff */
[----:B------:R0:W-:Y:S01]  /*3210*/  @P2 STG.E desc[UR36][R4.64+0x40], R13 ;  /* 0x0000400d04002986 */ /* 0x0001e2000c101924 */
[----:B------:R-:W-:Y:S05]  /*3220*/  @!P3 BRA `(.L_x_45) ;  /* 0x000000000004b947 */ /* 0x000fea0003800000 */
[----:B------:R0:W5:Y:S02]  /*3230*/  LDG.E.LTC128B R152, desc[UR36][R6.64+0x44] ;  /* 0x0000442406987981 */ /* 0x000164000c1e1920 */
.L_x_45:
[----:B------:R-:W-:Y:S05]  /*3240*/  BSYNC B1 ;  /* 0x0000000000017941 */ /* 0x000fea0003800000 */
.L_x_44:
        /* <DEDUP_REMOVED lines=9> */
.L_x_47:
[----:B------:R-:W-:Y:S05]  /*32e0*/  BSYNC B1 ;  /* 0x0000000000017941 */ /* 0x000fea0003800000 */
.L_x_46:
        /* <DEDUP_REMOVED lines=9> */
.L_x_49:
[----:B------:R-:W-:Y:S05]  /*3380*/  BSYNC B1 ;  /* 0x0000000000017941 */ /* 0x000fea0003800000 */
.L_x_48:
        /* <DEDUP_REMOVED lines=10> */
.L_x_51:
[----:B------:R-:W-:Y:S05]  /*3430*/  BSYNC B1 ;  /* 0x0000000000017941 */ /* 0x000fea0003800000 */
.L_x_50:
        /* <DEDUP_REMOVED lines=10> */
.L_x_53:
[----:B------:R-:W-:Y:S05]  /*34e0*/  BSYNC B1 ;  /* 0x0000000000017941 */ /* 0x000fea0003800000 */
.L_x_52:
        /* <DEDUP_REMOVED lines=9> */
.L_x_55:
[----:B------:R-:W-:Y:S05]  /*3580*/  BSYNC B1 ;  /* 0x0000000000017941 */ /* 0x000fea0003800000 */
.L_x_54:
        /* <DEDUP_REMOVED lines=9> */
.L_x_57:
[----:B------:R-:W-:Y:S05]  /*3620*/  BSYNC B1 ;  /* 0x0000000000017941 */ /* 0x000fea0003800000 */
.L_x_56:
        /* <DEDUP_REMOVED lines=10> */
.L_x_59:
[----:B------:R-:W-:Y:S05]  /*36d0*/  BSYNC B1 ;  /* 0x0000000000017941 */ /* 0x000fea0003800000 */
.L_x_58:
        /* <DEDUP_REMOVED lines=10> */
.L_x_61:
[----:B------:R-:W-:Y:S05]  /*3780*/  BSYNC B1 ;  /* 0x0000000000017941 */ /* 0x000fea0003800000 */
.L_x_60:
        /* <DEDUP_REMOVED lines=9> */
.L_x_63:
[----:B------:R-:W-:Y:S05]  /*3820*/  BSYNC B1 ;  /* 0x0000000000017941 */ /* 0x000fea0003800000 */
.L_x_62:
        /* <DEDUP_REMOVED lines=9> */
.L_x_65:
[----:B------:R-:W-:Y:S05]  /*38c0*/  BSYNC B1 ;  /* 0x0000000000017941 */ /* 0x000fea0003800000 */
.L_x_64:
        /* <DEDUP_REMOVED lines=10> */
.L_x_67:
[----:B------:R-:W-:Y:S05]  /*3970*/  BSYNC B1 ;  /* 0x0000000000017941 */ /* 0x000fea0003800000 */
.L_x_66:
        /* <DEDUP_REMOVED lines=10> */
.L_x_69:
[----:B------:R-:W-:Y:S05]  /*3a20*/  BSYNC B1 ;  /* 0x0000000000017941 */ /* 0x000fea0003800000 */
.L_x_68:
        /* <DEDUP_REMOVED lines=9> */
.L_x_71:
[----:B------:R-:W-:Y:S05]  /*3ac0*/  BSYNC B1 ;  /* 0x0000000000017941 */ /* 0x000fea0003800000 */
.L_x_70:
        /* <DEDUP_REMOVED lines=9> */
.L_x_73:
[----:B------:R-:W-:Y:S05]  /*3b60*/  BSYNC B1 ;  /* 0x0000000000017941 */ /* 0x000fea0003800000 */
.L_x_72:
        /* <DEDUP_REMOVED lines=10> */
.L_x_75:
[----:B------:R-:W-:Y:S05]  /*3c10*/  BSYNC B1 ;  /* 0x0000000000017941 */ /* 0x000fea0003800000 */
.L_x_74:
        /* <DEDUP_REMOVED lines=10> */
.L_x_77:
[----:B------:R-:W-:Y:S05]  /*3cc0*/  BSYNC B1 ;  /* 0x0000000000017941 */ /* 0x000fea0003800000 */
.L_x_76:
        /* <DEDUP_REMOVED lines=9> */
.L_x_79:
[----:B------:R-:W-:Y:S05]  /*3d60*/  BSYNC B1 ;  /* 0x0000000000017941 */ /* 0x000fea0003800000 */
.L_x_78:
        /* <DEDUP_REMOVED lines=9> */
.L_x_81:
[----:B------:R-:W-:Y:S05]  /*3e00*/  BSYNC B1 ;  /* 0x0000000000017941 */ /* 0x000fea0003800000 */
.L_x_80:
        /* <DEDUP_REMOVED lines=10> */
.L_x_83:
[----:B------:R-:W-:Y:S05]  /*3eb0*/  BSYNC B1 ;  /* 0x0000000000017941 */ /* 0x000fea0003800000 */
.L_x_82:
        /* <DEDUP_REMOVED lines=10> */
.L_x_85:
[----:B------:R-:W-:Y:S05]  /*3f60*/  BSYNC B1 ;  /* 0x0000000000017941 */ /* 0x000fea0003800000 */
.L_x_84:
        /* <DEDUP_REMOVED lines=9> */
.L_x_87:
[----:B------:R-:W-:Y:S05]  /*4000*/  BSYNC B1 ;  /* 0x0000000000017941 */ /* 0x000fea0003800000 */
.L_x_86:
        /* <DEDUP_REMOVED lines=9> */
.L_x_89:
[----:B------:R-:W-:Y:S05]  /*40a0*/  BSYNC B1 ;  /* 0x0000000000017941 */ /* 0x000fea0003800000 */
.L_x_88:
        /* <DEDUP_REMOVED lines=10> */
.L_x_91:
[----:B------:R-:W-:Y:S05]  /*4150*/  BSYNC B1 ;  /* 0x0000000000017941 */ /* 0x000fea0003800000 */
.L_x_90:
        /* <DEDUP_REMOVED lines=10> */
.L_x_93:
[----:B------:R-:W-:Y:S05]  /*4200*/  BSYNC B1 ;  /* 0x0000000000017941 */ /* 0x000fea0003800000 */
.L_x_92:
        /* <DEDUP_REMOVED lines=9> */
.L_x_95:
[----:B------:R-:W-:Y:S05]  /*42a0*/  BSYNC B1 ;  /* 0x0000000000017941 */ /* 0x000fea0003800000 */
.L_x_94:
        /* <DEDUP_REMOVED lines=9> */
.L_x_97:
[----:B------:R-:W-:Y:S05]  /*4340*/  BSYNC B1 ;  /* 0x0000000000017941 */ /* 0x000fea0003800000 */
.L_x_96:
        /* <DEDUP_REMOVED lines=10> */
.L_x_99:
[----:B------:R-:W-:Y:S05]  /*43f0*/  BSYNC B1 ;  /* 0x0000000000017941 */ /* 0x000fea0003800000 */
.L_x_98:
        /* <DEDUP_REMOVED lines=10> */
.L_x_101:
[----:B------:R-:W-:Y:S05]  /*44a0*/  BSYNC B1 ;  /* 0x0000000000017941 */ /* 0x000fea0003800000 */
.L_x_100:
        /* <DEDUP_REMOVED lines=9> */
.L_x_103:
[----:B------:R-:W-:Y:S05]  /*4540*/  BSYNC B1 ;  /* 0x0000000000017941 */ /* 0x000fea0003800000 */
.L_x_102:
        /* <DEDUP_REMOVED lines=9> */
.L_x_105:
[----:B------:R-:W-:Y:S05]  /*45e0*/  BSYNC B1 ;  /* 0x0000000000017941 */ /* 0x000fea0003800000 */
.L_x_104:
        /* <DEDUP_REMOVED lines=10> */
.L_x_107:
[----:B------:R-:W-:Y:S05]  /*4690*/  BSYNC B1 ;  /* 0x0000000000017941 */ /* 0x000fea0003800000 */
.L_x_106:
        /* <DEDUP_REMOVED lines=10> */
.L_x_109:
[----:B------:R-:W-:Y:S05]  /*4740*/  BSYNC B1 ;  /* 0x0000000000017941 */ /* 0x000fea0003800000 */
.L_x_108:
        /* <DEDUP_REMOVED lines=9> */
.L_x_111:
[----:B------:R-:W-:Y:S05]  /*47e0*/  BSYNC B1 ;  /* 0x0000000000017941 */ /* 0x000fea0003800000 */
.L_x_110:
        /* <DEDUP_REMOVED lines=9> */
.L_x_113:
[----:B------:R-:W-:Y:S05]  /*4880*/  BSYNC B1 ;  /* 0x0000000000017941 */ /* 0x000fea0003800000 */
.L_x_112:
        /* <DEDUP_REMOVED lines=10> */
.L_x_115:
[----:B------:R-:W-:Y:S05]  /*4930*/  BSYNC B1 ;  /* 0x0000000000017941 */ /* 0x000fea0003800000 */
.L_x_114:
        /* <DEDUP_REMOVED lines=10> */
.L_x_117:
[----:B------:R-:W-:Y:S05]  /*49e0*/  BSYNC B1 ;  /* 0x0000000000017941 */ /* 0x000fea0003800000 */
.L_x_116:
        /* <DEDUP_REMOVED lines=9> */
.L_x_119:
[----:B------:R-:W-:Y:S05]  /*4a80*/  BSYNC B1 ;  /* 0x0000000000017941 */ /* 0x000fea0003800000 */
.L_x_118:
        /* <DEDUP_REMOVED lines=9> */
.L_x_121:
[----:B------:R-:W-:Y:S05]  /*4b20*/  BSYNC B1 ;  /* 0x0000000000017941 */ /* 0x000fea0003800000 */
.L_x_120:
        /* <DEDUP_REMOVED lines=10> */
.L_x_123:
[----:B------:R-:W-:Y:S05]  /*4bd0*/  BSYNC B1 ;  /* 0x0000000000017941 */ /* 0x000fea0003800000 */
.L_x_122:
        /* <DEDUP_REMOVED lines=10> */
.L_x_125:
[----:B------:R-:W-:Y:S05]  /*4c80*/  BSYNC B1 ;  /* 0x0000000000017941 */ /* 0x000fea0003800000 */
.L_x_124:
        /* <DEDUP_REMOVED lines=9> */
.L_x_127:
[----:B------:R-:W-:Y:S05]  /*4d20*/  BSYNC B1 ;  /* 0x0000000000017941 */ /* 0x000fea0003800000 */
.L_x_126:
        /* <DEDUP_REMOVED lines=9> */
.L_x_129:
[----:B------:R-:W-:Y:S05]  /*4dc0*/  BSYNC B1 ;  /* 0x0000000000017941 */ /* 0x000fea0003800000 */
.L_x_128:
        /* <DEDUP_REMOVED lines=10> */
.L_x_131:
[----:B------:R-:W-:Y:S05]  /*4e70*/  BSYNC B1 ;  /* 0x0000000000017941 */ /* 0x000fea0003800000 */
.L_x_130:
        /* <DEDUP_REMOVED lines=10> */
.L_x_133:
[----:B------:R-:W-:Y:S05]  /*4f20*/  BSYNC B1 ;  /* 0x0000000000017941 */ /* 0x000fea0003800000 */
.L_x_132:
        /* <DEDUP_REMOVED lines=9> */
.L_x_135:
[----:B------:R-:W-:Y:S05]  /*4fc0*/  BSYNC B1 ;  /* 0x0000000000017941 */ /* 0x000fea0003800000 */
.L_x_134:
        /* <DEDUP_REMOVED lines=9> */
.L_x_137:
[----:B------:R-:W-:Y:S05]  /*5060*/  BSYNC B1 ;  /* 0x0000000000017941 */ /* 0x000fea0003800000 */
.L_x_136:
        /* <DEDUP_REMOVED lines=10> */
.L_x_139:
[----:B------:R-:W-:Y:S05]  /*5110*/  BSYNC B1 ;  /* 0x0000000000017941 */ /* 0x000fea0003800000 */
.L_x_138:
        /* <DEDUP_REMOVED lines=10> */
.L_x_141:
[----:B------:R-:W-:Y:S05]  /*51c0*/  BSYNC B1 ;  /* 0x0000000000017941 */ /* 0x000fea0003800000 */
.L_x_140:
        /* <DEDUP_REMOVED lines=9> */
.L_x_143:
[----:B------:R-:W-:Y:S05]  /*5260*/  BSYNC B1 ;  /* 0x0000000000017941 */ /* 0x000fea0003800000 */
.L_x_142:
        /* <DEDUP_REMOVED lines=9> */
.L_x_145:
[----:B------:R-:W-:Y:S05]  /*5300*/  BSYNC B1 ;  /* 0x0000000000017941 */ /* 0x000fea0003800000 */
.L_x_144:
        /* <DEDUP_REMOVED lines=10> */
.L_x_147:
[----:B------:R-:W-:Y:S05]  /*53b0*/  BSYNC B1 ;  /* 0x0000000000017941 */ /* 0x000fea0003800000 */
.L_x_146:
        /* <DEDUP_REMOVED lines=10> */
.L_x_149:
[----:B------:R-:W-:Y:S05]  /*5460*/  BSYNC B1 ;  /* 0x0000000000017941 */ /* 0x000fea0003800000 */
.L_x_148:
        /* <DEDUP_REMOVED lines=9> */
.L_x_151:
[----:B------:R-:W-:Y:S05]  /*5500*/  BSYNC B1 ;  /* 0x0000000000017941 */ /* 0x000fea0003800000 */
.L_x_150:
        /* <DEDUP_REMOVED lines=9> */
.L_x_153:
[----:B------:R-:W-:Y:S05]  /*55a0*/  BSYNC B1 ;  /* 0x0000000000017941 */ /* 0x000fea0003800000 */
.L_x_152:
        /* <DEDUP_REMOVED lines=10> */
.L_x_155:
[----:B------:R-:W-:Y:S05]  /*5650*/  BSYNC B1 ;  /* 0x0000000000017941 */ /* 0x000fea0003800000 */
.L_x_154:
        /* <DEDUP_REMOVED lines=10> */
.L_x_157:
[----:B------:R-:W-:Y:S05]  /*5700*/  BSYNC B1 ;  /* 0x0000000000017941 */ /* 0x000fea0003800000 */
.L_x_156:
        /* <DEDUP_REMOVED lines=9> */
.L_x_159:
[----:B------:R-:W-:Y:S05]  /*57a0*/  BSYNC B1 ;  /* 0x0000000000017941 */ /* 0x000fea0003800000 */
.L_x_158:
        /* <DEDUP_REMOVED lines=9> */
.L_x_161:
[----:B------:R-:W-:Y:S05]  /*5840*/  BSYNC B1 ;  /* 0x0000000000017941 */ /* 0x000fea0003800000 */
.L_x_160:
        /* <DEDUP_REMOVED lines=10> */
.L_x_163:
[----:B------:R-:W-:Y:S05]  /*58f0*/  BSYNC B1 ;  /* 0x0000000000017941 */ /* 0x000fea0003800000 */
.L_x_162:
        /* <DEDUP_REMOVED lines=10> */
.L_x_165:
[----:B------:R-:W-:Y:S05]  /*59a0*/  BSYNC B1 ;  /* 0x0000000000017941 */ /* 0x000fea0003800000 */
.L_x_164:
        /* <DEDUP_REMOVED lines=9> */
.L_x_167:
[----:B------:R-:W-:Y:S05]  /*5a40*/  BSYNC B1 ;  /* 0x0000000000017941 */ /* 0x000fea0003800000 */
.L_x_166:
        /* <DEDUP_REMOVED lines=9> */
.L_x_169:
[----:B------:R-:W-:Y:S05]  /*5ae0*/  BSYNC B1 ;  /* 0x0000000000017941 */ /* 0x000fea0003800000 */
.L_x_168:
        /* <DEDUP_REMOVED lines=10> */
.L_x_171:
[----:B------:R-:W-:Y:S05]  /*5b90*/  BSYNC B1 ;  /* 0x0000000000017941 */ /* 0x000fea0003800000 */
.L_x_170:
        /* <DEDUP_REMOVED lines=10> */
.L_x_173:
[----:B------:R-:W-:Y:S05]  /*5c40*/  BSYNC B1 ;  /* 0x0000000000017941 */ /* 0x000fea0003800000 */
.L_x_172:
        /* <DEDUP_REMOVED lines=9> */
.L_x_175:
[----:B------:R-:W-:Y:S05]  /*5ce0*/  BSYNC B1 ;  /* 0x0000000000017941 */ /* 0x000fea0003800000 */
.L_x_174:
        /* <DEDUP_REMOVED lines=9> */
.L_x_177:
[----:B------:R-:W-:Y:S05]  /*5d80*/  BSYNC B1 ;  /* 0x0000000000017941 */ /* 0x000fea0003800000 */
.L_x_176:
        /* <DEDUP_REMOVED lines=10> */
.L_x_179:
[----:B------:R-:W-:Y:S05]  /*5e30*/  BSYNC B1 ;  /* 0x0000000000017941 */ /* 0x000fea0003800000 */
.L_x_178:
        /* <DEDUP_REMOVED lines=10> */
.L_x_181:
[----:B------:R-:W-:Y:S05]  /*5ee0*/  BSYNC B1 ;  /* 0x0000000000017941 */ /* 0x000fea0003800000 */
.L_x_180:
        /* <DEDUP_REMOVED lines=9> */
.L_x_183:
[----:B------:R-:W-:Y:S05]  /*5f80*/  BSYNC B1 ;  /* 0x0000000000017941 */ /* 0x000fea0003800000 */
.L_x_182:
        /* <DEDUP_REMOVED lines=9> */
.L_x_185:
[----:B------:R-:W-:Y:S05]  /*6020*/  BSYNC B1 ;  /* 0x0000000000017941 */ /* 0x000fea0003800000 */
.L_x_184:
        /* <DEDUP_REMOVED lines=10> */
.L_x_187:
[----:B------:R-:W-:Y:S05]  /*60d0*/  BSYNC B1 ;  /* 0x0000000000017941 */ /* 0x000fea0003800000 */
.L_x_186:
        /* <DEDUP_REMOVED lines=10> */
.L_x_189:
[----:B------:R-:W-:Y:S05]  /*6180*/  BSYNC B1 ;  /* 0x0000000000017941 */ /* 0x000fea0003800000 */
.L_x_188:
        /* <DEDUP_REMOVED lines=9> */
.L_x_191:
[----:B------:R-:W-:Y:S05]  /*6220*/  BSYNC B1 ;  /* 0x0000000000017941 */ /* 0x000fea0003800000 */
.L_x_190:
        /* <DEDUP_REMOVED lines=9> */
.L_x_193:
[----:B------:R-:W-:Y:S05]  /*62c0*/  BSYNC B1 ;  /* 0x0000000000017941 */ /* 0x000fea0003800000 */
.L_x_192:
        /* <DEDUP_REMOVED lines=10> */
.L_x_195:
[----:B------:R-:W-:Y:S05]  /*6370*/  BSYNC B1 ;  /* 0x0000000000017941 */ /* 0x000fea0003800000 */
.L_x_194:
        /* <DEDUP_REMOVED lines=10> */
.L_x_197:
[----:B------:R-:W-:Y:S05]  /*6420*/  BSYNC B1 ;  /* 0x0000000000017941 */ /* 0x000fea0003800000 */
.L_x_196:
        /* <DEDUP_REMOVED lines=9> */
.L_x_199:
[----:B------:R-:W-:Y:S05]  /*64c0*/  BSYNC B1 ;  /* 0x0000000000017941 */ /* 0x000fea0003800000 */
.L_x_198:
        /* <DEDUP_REMOVED lines=9> */
.L_x_201:
[----:B------:R-:W-:Y:S05]  /*6560*/  BSYNC B1 ;  /* 0x0000000000017941 */ /* 0x000fea0003800000 */
.L_x_200:
        /* <DEDUP_REMOVED lines=10> */
.L_x_203:
[----:B------:R-:W-:Y:S05]  /*6610*/  BSYNC B1 ;  /* 0x0000000000017941 */ /* 0x000fea0003800000 */
.L_x_202:
        /* <DEDUP_REMOVED lines=10> */
.L_x_205:
[----:B------:R-:W-:Y:S05]  /*66c0*/  BSYNC B1 ;  /* 0x0000000000017941 */ /* 0x000fea0003800000 */
.L_x_204:
        /* <DEDUP_REMOVED lines=9> */
.L_x_207:
[----:B------:R-:W-:Y:S05]  /*6760*/  BSYNC B1 ;  /* 0x0000000000017941 */ /* 0x000fea0003800000 */
.L_x_206:
        /* <DEDUP_REMOVED lines=9> */
.L_x_209:
[----:B------:R-:W-:Y:S05]  /*6800*/  BSYNC B1 ;  /* 0x0000000000017941 */ /* 0x000fea0003800000 */
.L_x_208:
        /* <DEDUP_REMOVED lines=10> */
.L_x_211:
[----:B------:R-:W-:Y:S05]  /*68b0*/  BSYNC B1 ;  /* 0x0000000000017941 */ /* 0x000fea0003800000 */
.L_x_210:
        /* <DEDUP_REMOVED lines=10> */
.L_x_213:
[----:B------:R-:W-:Y:S05]  /*6960*/  BSYNC B1 ;  /* 0x0000000000017941 */ /* 0x000fea0003800000 */
.L_x_212:
        /* <DEDUP_REMOVED lines=9> */
.L_x_215:
[----:B------:R-:W-:Y:S05]  /*6a00*/  BSYNC B1 ;  /* 0x0000000000017941 */ /* 0x000fea0003800000 */
.L_x_214:
        /* <DEDUP_REMOVED lines=9> */
.L_x_217:
[----:B------:R-:W-:Y:S05]  /*6aa0*/  BSYNC B1 ;  /* 0x0000000000017941 */ /* 0x000fea0003800000 */
.L_x_216:
        /* <DEDUP_REMOVED lines=10> */
.L_x_219:
[----:B------:R-:W-:Y:S05]  /*6b50*/  BSYNC B1 ;  /* 0x0000000000017941 */ /* 0x000fea0003800000 */
.L_x_218:
        /* <DEDUP_REMOVED lines=10> */
.L_x_221:
[----:B------:R-:W-:Y:S05]  /*6c00*/  BSYNC B1 ;  /* 0x0000000000017941 */ /* 0x000fea0003800000 */
.L_x_220:
        /* <DEDUP_REMOVED lines=9> */
.L_x_223:
[----:B------:R-:W-:Y:S05]  /*6ca0*/  BSYNC B1 ;  /* 0x0000000000017941 */ /* 0x000fea0003800000 */
.L_x_222:
        /* <DEDUP_REMOVED lines=9> */
.L_x_225:
[----:B------:R-:W-:Y:S05]  /*6d40*/  BSYNC B1 ;  /* 0x0000000000017941 */ /* 0x000fea0003800000 */
.L_x_224:
        /* <DEDUP_REMOVED lines=10> */
.L_x_227:
[----:B------:R-:W-:Y:S05]  /*6df0*/  BSYNC B1 ;  /* 0x0000000000017941 */ /* 0x000fea0003800000 */
.L_x_226:
        /* <DEDUP_REMOVED lines=10> */
.L_x_229:
[----:B------:R-:W-:Y:S05]  /*6ea0*/  BSYNC B1 ;  /* 0x0000000000017941 */ /* 0x000fea0003800000 */
.L_x_228:
        /* <DEDUP_REMOVED lines=9> */
.L_x_231:
[----:B------:R-:W-:Y:S05]  /*6f40*/  BSYNC B1 ;  /* 0x0000000000017941 */ /* 0x000fea0003800000 */
.L_x_230:
        /* <DEDUP_REMOVED lines=9> */
.L_x_233:
[----:B------:R-:W-:Y:S05]  /*6fe0*/  BSYNC B1 ;  /* 0x0000000000017941 */ /* 0x000fea0003800000 */
.L_x_232:
        /* <DEDUP_REMOVED lines=10> */
.L_x_235:
[----:B------:R-:W-:Y:S05]  /*7090*/  BSYNC B1 ;  /* 0x0000000000017941 */ /* 0x000fea0003800000 */
.L_x_234:
        /* <DEDUP_REMOVED lines=10> */
.L_x_237:
[----:B------:R-:W-:Y:S05]  /*7140*/  BSYNC B1 ;  /* 0x0000000000017941 */ /* 0x000fea0003800000 */
.L_x_236:
        /* <DEDUP_REMOVED lines=9> */
.L_x_239:
[----:B------:R-:W-:Y:S05]  /*71e0*/  BSYNC B1 ;  /* 0x0000000000017941 */ /* 0x000fea0003800000 */
.L_x_238:
        /* <DEDUP_REMOVED lines=9> */
.L_x_241:
[----:B------:R-:W-:Y:S05]  /*7280*/  BSYNC B1 ;  /* 0x0000000000017941 */ /* 0x000fea0003800000 */
.L_x_240:
        /* <DEDUP_REMOVED lines=10> */
.L_x_243:
[----:B------:R-:W-:Y:S05]  /*7330*/  BSYNC B1 ;  /* 0x0000000000017941 */ /* 0x000fea0003800000 */
.L_x_242:
        /* <DEDUP_REMOVED lines=10> */
.L_x_245:
[----:B------:R-:W-:Y:S05]  /*73e0*/  BSYNC B1 ;  /* 0x0000000000017941 */ /* 0x000fea0003800000 */
.L_x_244:
        /* <DEDUP_REMOVED lines=9> */
.L_x_247:
[----:B------:R-:W-:Y:S05]  /*7480*/  BSYNC B1 ;  /* 0x0000000000017941 */ /* 0x000fea0003800000 */
.L_x_246:
        /* <DEDUP_REMOVED lines=9> */
.L_x_249:
[----:B------:R-:W-:Y:S05]  /*7520*/  BSYNC B1 ;  /* 0x0000000000017941 */ /* 0x000fea0003800000 */
.L_x_248:
        /* <DEDUP_REMOVED lines=10> */
.L_x_251:
[----:B------:R-:W-:Y:S05]  /*75d0*/  BSYNC B1 ;  /* 0x0000000000017941 */ /* 0x000fea0003800000 */
.L_x_250:
        /* <DEDUP_REMOVED lines=10> */
.L_x_253:
[----:B------:R-:W-:Y:S05]  /*7680*/  BSYNC B1 ;  /* 0x0000000000017941 */ /* 0x000fea0003800000 */
.L_x_252:
        /* <DEDUP_REMOVED lines=9> */
.L_x_255:
[----:B------:R-:W-:Y:S05]  /*7720*/  BSYNC B1 ;  /* 0x0000000000017941 */ /* 0x000fea0003800000 */
.L_x_254:
        /* <DEDUP_REMOVED lines=9> */
.L_x_257:
[----:B------:R-:W-:Y:S05]  /*77c0*/  BSYNC B1 ;  /* 0x0000000000017941 */ /* 0x000fea0003800000 */
.L_x_256:
        /* <DEDUP_REMOVED lines=10> */
.L_x_259:
[----:B------:R-:W-:Y:S05]  /*7870*/  BSYNC B1 ;  /* 0x0000000000017941 */ /* 0x000fea0003800000 */
.L_x_258:
        /* <DEDUP_REMOVED lines=10> */
.L_x_261:
[----:B------:R-:W-:Y:S05]  /*7920*/  BSYNC B1 ;  /* 0x0000000000017941 */ /* 0x000fea0003800000 */
.L_x_260:
        /* <DEDUP_REMOVED lines=9> */
.L_x_263:
[----:B------:R-:W-:Y:S05]  /*79c0*/  BSYNC B1 ;  /* 0x0000000000017941 */ /* 0x000fea0003800000 */
.L_x_262:
        /* <DEDUP_REMOVED lines=9> */
.L_x_265:
[----:B------:R-:W-:Y:S05]  /*7a60*/  BSYNC B1 ;  /* 0x0000000000017941 */ /* 0x000fea0003800000 */
.L_x_264:
        /* <DEDUP_REMOVED lines=10> */
.L_x_267:
[----:B------:R-:W-:Y:S05]  /*7b10*/  BSYNC B1 ;  /* 0x0000000000017941 */ /* 0x000fea0003800000 */
.L_x_266:
        /* <DEDUP_REMOVED lines=10> */
.L_x_269:
[----:B------:R-:W-:Y:S05]  /*7bc0*/  BSYNC B1 ;  /* 0x0000000000017941 */ /* 0x000fea0003800000 */
.L_x_268:
        /* <DEDUP_REMOVED lines=9> */
.L_x_271:
[----:B------:R-:W-:Y:S05]  /*7c60*/  BSYNC B1 ;  /* 0x0000000000017941 */ /* 0x000fea0003800000 */
.L_x_270:
        /* <DEDUP_REMOVED lines=9> */
.L_x_273:
[----:B------:R-:W-:Y:S05]  /*7d00*/  BSYNC B1 ;  /* 0x0000000000017941 */ /* 0x000fea0003800000 */
.L_x_272:
        /* <DEDUP_REMOVED lines=10> */
.L_x_275:
[----:B------:R-:W-:Y:S05]  /*7db0*/  BSYNC B1 ;  /* 0x0000000000017941 */ /* 0x000fea0003800000 */
.L_x_274:
        /* <DEDUP_REMOVED lines=10> */
.L_x_277:
[----:B------:R-:W-:Y:S05]  /*7e60*/  BSYNC B1 ;  /* 0x0000000000017941 */ /* 0x000fea0003800000 */
.L_x_276:
[----:B01---5:R-:W-:Y:S01]  /*7e70*/  LOP3.LUT R6, R152, 0xffffe000, RZ, 0xc0, !PT ;  /* 0xffffe00098067812 */ /* 0x023fe200078ec0ff */
        /* <DEDUP_REMOVED lines=8> */
.L_x_279:
[----:B------:R-:W-:Y:S05]  /*7f00*/  BSYNC B1 ;  /* 0x0000000000017941 */ /* 0x000fea0003800000 */
.L_x_278:
[----:B0-2--5:R-:W-:Y:S01]  /*7f10*/  LOP3.LUT R4, R152, 0xffffe000, RZ, 0xc0, !PT ;  /* 0xffffe00098047812 */ /* 0x025fe200078ec0ff */
[----:B------:R-:W-:Y:S01]  /*7f20*/  @P1 IMAD.MOV.U32 R5, RZ, RZ, R11 ;  /* 0x000000ffff051224 */ /* 0x000fe200078e000b */
[----:B------:R-:W-:Y:S01]  /*7f30*/  ISETP.GT.AND P0, PT, R0, 0x8, P0 ;  /* 0x000000080000780c */ /* 0x000fe20000704270 */
[----:B------:R-:W-:Y:S02]  /*7f40*/  BSSY B1, `(.L_x_280) ;  /* 0x0000008000017945 */ /* 0x000fe40003800000 */
[----:B------:R-:W-:Y:S01]  /*7f50*/  FMUL R3, R4, R155 ;  /* 0x0000009b04037220 */ /* 0x000fe20000400000 */
[----:B------:R-:W-:-:S03]  /*7f60*/  @P1 IMAD.MOV.U32 R4, RZ, RZ, R10 ;  /* 0x000000ffff041224 */ /* 0x000fc600078e000a */
[----:B------:R-:W-:-:S05]  /*7f70*/  FFMA R3, R150, R154, R3 ;  /* 0x0000009a96037223 */ /* 0x000fca0000000003 */
[----:B------:R-:W-:-:S05]  /*7f80*/  F2FP.TF32.F32.PACK_B R3, R3 ;  /* 0x00000003ff03723e */ /* 0x000fca00024050ff */
[----:B------:R0:W-:Y:S01]  /*7f90*/  @P1 STG.E desc[UR36][R4.64+0x3e0], R3 ;  /* 0x0003e00304001986 */ /* 0x0001e2000c101924 */
[----:B------:R-:W-:Y:S05]  /*7fa0*/  @!P0 BRA `(.L_x_281) ;  /* 0x0000000000048947 */ /* 0x000fea0003800000 */
[----:B------:R2:W5:Y:S02]  /*7fb0*/  LDG.E.LTC128B R152, desc[UR36][R8.64+0x3e4] ;  /* 0x0003e42408987981 */ /* 0x000564000c1e1920 */
.L_x_281:
[----:B------:R-:W-:Y:S05]  /*7fc0*/  BSYNC B1 ;  /* 0x0000000000017941 */ /* 0x000fea0003800000 */
.L_x_280:
[----:B------:R-:W-:Y:S05]  /*7fd0*/  @!P0 BRA `(.L_x_282) ;  /* 0x0000002400308947 */ /* 0x000fea0003800000 */
[----:B-----5:R-:W-:-:S05]  /*7fe0*/  LOP3.LUT R152, R152, 0xffffe000, RZ, 0xc0, !PT ;  /* 0xffffe00098987812 */ /* 0x020fca00078ec0ff */
[----:B------:R-:W-:-:S04]  /*7ff0*/  FMUL R152, R152, R155 ;  /* 0x0000009b98987220 */ /* 0x000fc80000400000 */
[----:B------:R-:W-:-:S05]  /*8000*/  FFMA R151, R151, R154, R152 ;  /* 0x0000009a97977223 */ /* 0x000fca0000000098 */
[----:B------:R-:W-:-:S05]  /*8010*/  F2FP.TF32.F32.PACK_B R151, R151 ;  /* 0x00000097ff97723e */ /* 0x000fca00024050ff */
[----:B------:R0:W-:Y:S01]  /*8020*/  STG.E desc[UR36][R10.64+0x3e4], R151 ;  /* 0x0003e4970a007986 */ /* 0x0001e2000c101924 */
[----:B------:R-:W-:Y:S05]  /*8030*/  BRA `(.L_x_282) ;  /* 0x0000002400187947 */ /* 0x000fea0003800000 */
.L_x_29:
[----:B------:R-:W-:Y:S01]  /*8040*/  ISETP.GT.AND P3, PT, R3, 0x1, PT ;  /* 0x000000010300780c */ /* 0x000fe20003f64270 */
[----:B------:R-:W-:Y:S01]  /*8050*/  ULDC.64 UR4, c[0x0][0x5c0] ;  /* 0x0001700000047ab9 */ /* 0x000fe20000000a00 */
[-C--:B------:R-:W-:Y:S01]  /*8060*/  FMUL R9, R24, R154.reuse ;  /* 0x0000009a18097220 */ /* 0x080fe20000400000 */
[----:B------:R-:W-:Y:S01]  /*8070*/  LEA R4, P4, R162, UR4, 0x2 ;  /* 0x00000004a2047c11 */ /* 0x000fe2000f8810ff */
[-C--:B------:R-:W-:Y:S01]  /*8080*/  FMUL R25, R25, R154.reuse ;  /* 0x0000009a19197220 */ /* 0x080fe20000400000 */
[----:B------:R-:W-:Y:S01]  /*8090*/  ISETP.GT.AND P0, PT, R0, RZ, P3 ;  /* 0x000000ff0000720c */ /* 0x000fe20001f04270 */
[-C--:B------:R-:W-:Y:S01]  /*80a0*/  FMUL R27, R27, R154.reuse ;  /* 0x0000009a1b1b7220 */ /* 0x080fe20000400000 */
[----:B------:R-:W-:Y:S01]  /*80b0*/  LEA.HI.X R5, R162, UR5, R171, 0x2, P4 ;  /* 0x00000005a2057c11 */ /* 0x000fe2000a0f14ab */
[-C--:B------:R-:W-:Y:S01]  /*80c0*/  FMUL R29, R29, R154.reuse ;  /* 0x0000009a1d1d7220 */ /* 0x080fe20000400000 */
[----:B------:R-:W-:Y:S01]  /*80d0*/  F2FP.TF32.F32.PACK_B R9, R9 ;  /* 0x00000009ff09723e */ /* 0x000fe200024050ff */
[-C--:B------:R-:W-:Y:S01]  /*80e0*/  FMUL R31, R31, R154.reuse ;  /* 0x0000009a1f1f7220 */ /* 0x080fe20000400000 */
[----:B------:R-:W-:Y:S01]  /*80f0*/  F2FP.TF32.F32.PACK_B R25, R25 ;  /* 0x00000019ff19723e */ /* 0x000fe200024050ff */
[----:B------:R-:W-:Y:S01]  /*8100*/  FMUL R13, R32, R154 ;  /* 0x0000009a200d7220 */ /* 0x000fe20000400000 */
[C---:B------:R-:W-:Y:S01]  /*8110*/  SHF.L.U64.HI R7, R10.reuse, 0x5, R11 ;  /* 0x000000050a077819 */ /* 0x040fe2000001020b */
[----:B------:R0:W-:Y:S01]  /*8120*/  @P2 STG.E desc[UR36][R4.64], R9 ;  /* 0x0000000904002986 */ /* 0x0001e2000c101924 */
[----:B------:R-:W-:Y:S01]  /*8130*/  LEA R6, P4, R10, R4, 0x5 ;  /* 0x000000040a067211 */ /* 0x000fe200078828ff */
[-C--:B------:R-:W-:Y:S01]  /*8140*/  FMUL R11, R26, R154.reuse ;  /* 0x0000009a1a0b7220 */ /* 0x080fe20000400000 */
[C---:B------:R-:W-:Y:S01]  /*8150*/  ISETP.GT.AND P1, PT, R0.reuse, 0x8, P1 ;  /* 0x000000080000780c */ /* 0x040fe20000f24270 */
[----:B------:R-:W-:Y:S01]  /*8160*/  @P0 STG.E desc[UR36][R4.64+0x4], R25 ;  /* 0x0000041904000986 */ /* 0x000fe2000c101924 */
[----:B------:R-:W-:Y:S01]  /*8170*/  ISETP.GT.AND P2, PT, R3, 0x8, PT ;  /* 0x000000080300780c */ /* 0x000fe20003f44270 */
[----:B------:R-:W-:Y:S01]  /*8180*/  IMAD.X R7, R7, 0x1, R5, P4 ;  /* 0x0000000107077824 */ /* 0x000fe200020e0605 */
[C---:B------:R-:W-:Y:S01]  /*8190*/  ISETP.GT.AND P3, PT, R0.reuse, 0x8, P3 ;  /* 0x000000080000780c */ /* 0x040fe20001f64270 */
[-C--:B------:R-:W-:Y:S01]  /*81a0*/  FMUL R33, R33, R154.reuse ;  /* 0x0000009a21217220 */ /* 0x080fe20000400000 */
[----:B------:R-:W-:Y:S01]  /*81b0*/  ISETP.GT.AND P0, PT, R3, 0x9, PT ;  /* 0x000000090300780c */ /* 0x000fe20003f04270 */
[-C--:B------:R-:W-:Y:S01]  /*81c0*/  FMUL R35, R35, R154.reuse ;  /* 0x0000009a23237220 */ /* 0x080fe20000400000 */
[----:B------:R-:W-:Y:S01]  /*81d0*/  ISETP.GT.AND P5, PT, R0, RZ, P2 ;  /* 0x000000ff0000720c */ /* 0x000fe200017a4270 */
[-C--:B0-----:R-:W-:Y:S01]  /*81e0*/  FMUL R9, R28, R154.reuse ;  /* 0x0000009a1c097220 */ /* 0x081fe20000400000 */
[C---:B------:R-:W-:Y:S01]  /*81f0*/  ISETP.GT.AND P4, PT, R0.reuse, RZ, P0 ;  /* 0x000000ff0000720c */ /* 0x040fe20000784270 */
[-C--:B------:R-:W-:Y:S01]  /*8200*/  FMUL R37, R37, R154.reuse ;  /* 0x0000009a25257220 */ /* 0x080fe20000400000 */
[----:B------:R-:W-:Y:S01]  /*8210*/  F2FP.TF32.F32.PACK_B R11, R11 ;  /* 0x0000000bff0b723e */ /* 0x000fe200024050ff */
[-C--:B------:R-:W-:Y:S01]  /*8220*/  FMUL R39, R39, R154.reuse ;  /* 0x0000009a27277220 */ /* 0x080fe20000400000 */
[----:B------:R-:W-:Y:S01]  /*8230*/  F2FP.TF32.F32.PACK_B R27, R27 ;  /* 0x0000001bff1b723e */ /* 0x000fe200024050ff */
[-C--:B------:R-:W-:Y:S01]  /*8240*/  FMUL R41, R41, R154.reuse ;  /* 0x0000009a29297220 */ /* 0x080fe20000400000 */
[----:B------:R-:W-:Y:S01]  /*8250*/  F2FP.TF32.F32.PACK_B R9, R9 ;  /* 0x00000009ff09723e */ /* 0x000fe200024050ff */
[----:B------:R0:W-:Y:S01]  /*8260*/  @P1 STG.E desc[UR36][R6.64], R11 ;  /* 0x0000000b06001986 */ /* 0x0001e2000c101924 */
[----:B------:R-:W-:Y:S01]  /*8270*/  F2FP.TF32.F32.PACK_B R29, R29 ;  /* 0x0000001dff1d723e */ /* 0x000fe200024050ff */
[-C--:B------:R-:W-:Y:S01]  /*8280*/  FMUL R43, R43, R154.reuse ;  /* 0x0000009a2b2b7220 */ /* 0x080fe20000400000 */
[C---:B------:R-:W-:Y:S01]  /*8290*/  ISETP.GT.AND P1, PT, R3.reuse, 0x10, PT ;  /* 0x000000100300780c */ /* 0x040fe20003f24270 */
[----:B------:R-:W-:Y:S01]  /*82a0*/  @P3 STG.E desc[UR36][R6.64+0x4], R27 ;  /* 0x0000041b06003986 */ /* 0x000fe2000c101924 */
[----:B------:R-:W-:Y:S01]  /*82b0*/  ISETP.GT.AND P3, PT, R3, 0x11, PT ;  /* 0x000000110300780c */ /* 0x000fe20003f64270 */
[-C--:B------:R-:W-:Y:S01]  /*82c0*/  FMUL R45, R45, R154.reuse ;  /* 0x0000009a2d2d7220 */ /* 0x080fe20000400000 */
[C---:B------:R-:W-:Y:S01]  /*82d0*/  ISETP.GT.AND P2, PT, R0.reuse, 0x8, P2 ;  /* 0x000000080000780c */ /* 0x040fe20001744270 */
[----:B------:R1:W-:Y:S01]  /*82e0*/  @P5 STG.E desc[UR36][R4.64+0x20], R9 ;  /* 0x0000200904005986 */ /* 0x0003e2000c101924 */
[C---:B------:R-:W-:Y:S01]  /*82f0*/  ISETP.GT.AND P0, PT, R0.reuse, 0x8, P0 ;  /* 0x000000080000780c */ /* 0x040fe20000704270 */
[-C--:B------:R-:W-:Y:S01]  /*8300*/  FMUL R47, R47, R154.reuse ;  /* 0x0000009a2f2f7220 */ /* 0x080fe20000400000 */
[----:B------:R-:W-:Y:S01]  /*8310*/  ISETP.GT.AND P5, PT, R0, RZ, P1 ;  /* 0x000000ff0000720c */ /* 0x000fe20000fa4270 */
[----:B------:R-:W-:Y:S01]  /*8320*/  @P4 STG.E desc[UR36][R4.64+0x24], R29 ;  /* 0x0000241d04004986 */ /* 0x000fe2000c101924 */
[-C--:B0-----:R-:W-:Y:S01]  /*8330*/  FMUL R11, R30, R154.reuse ;  /* 0x0000009a1e0b7220 */ /* 0x081fe20000400000 */
[----:B------:R-:W-:Y:S01]  /*8340*/  ISETP.GT.AND P4, PT, R0, RZ, P3 ;  /* 0x000000ff0000720c */ /* 0x000fe20001f84270 */
[-C--:B------:R-:W-:Y:S01]  /*8350*/  FMUL R49, R49, R154.reuse ;  /* 0x0000009a31317220 */ /* 0x080fe20000400000 */
[----:B------:R-:W-:Y:S01]  /*8360*/  F2FP.TF32.F32.PACK_B R31, R31 ;  /* 0x0000001fff1f723e */ /* 0x000fe200024050ff */
[-C--:B------:R-:W-:Y:S01]  /*8370*/  FMUL R51, R51, R154.reuse ;  /* 0x0000009a33337220 */ /* 0x080fe20000400000 */
[----:B------:R-:W-:Y:S01]  /*8380*/  F2FP.TF32.F32.PACK_B R11, R11 ;  /* 0x0000000bff0b723e */ /* 0x000fe200024050ff */
[-C--:B------:R-:W-:Y:S01]  /*8390*/  FMUL R53, R53, R154.reuse ;  /* 0x0000009a35357220 */ /* 0x080fe20000400000 */
[----:B------:R-:W-:Y:S01]  /*83a0*/  F2FP.TF32.F32.PACK_B R13, R13 ;  /* 0x0000000dff0d723e */ /* 0x000fe200024050ff */
[-C--:B-1----:R-:W-:Y:S01]  /*83b0*/  FMUL R9, R34, R154.reuse ;  /* 0x0000009a22097220 */ /* 0x082fe20000400000 */
[----:B------:R-:W-:Y:S01]  /*83c0*/  F2FP.TF32.F32.PACK_B R33, R33 ;  /* 0x00000021ff21723e */ /* 0x000fe200024050ff */
[----:B------:R0:W-:Y:S01]  /*83d0*/  @P2 STG.E desc[UR36][R6.64+0x20], R11 ;  /* 0x0000200b06002986 */ /* 0x0001e2000c101924 */
[C---:B------:R-:W-:Y:S01]  /*83e0*/  ISETP.GT.AND P1, PT, R0.reuse, 0x8, P1 ;  /* 0x000000080000780c */ /* 0x040fe20000f24270 */
[-C--:B------:R-:W-:Y:S01]  /*83f0*/  FMUL R55, R55, R154.reuse ;  /* 0x0000009a37377220 */ /* 0x080fe20000400000 */
[C---:B------:R-:W-:Y:S01]  /*8400*/  ISETP.GT.AND P2, PT, R3.reuse, 0x19, PT ;  /* 0x000000190300780c */ /* 0x040fe20003f44270 */
[----:B------:R-:W-:Y:S01]  /*8410*/  @P0 STG.E desc[UR36][R6.64+0x24], R31 ;  /* 0x0000241f06000986 */ /* 0x000fe2000c101924 */
[----:B------:R-:W-:Y:S01]  /*8420*/  ISETP.GT.AND P0, PT, R3, 0x18, PT ;  /* 0x000000180300780c */ /* 0x000fe20003f04270 */
[-C--:B------:R-:W-:Y:S01]  /*8430*/  FMUL R57, R57, R154.reuse ;  /* 0x0000009a39397220 */ /* 0x080fe20000400000 */
[----:B------:R-:W-:Y:S01]  /*8440*/  F2FP.TF32.F32.PACK_B R9, R9 ;  /* 0x00000009ff09723e */ /* 0x000fe200024050ff */
[----:B------:R1:W-:Y:S01]  /*8450*/  @P5 STG.E desc[UR36][R4.64+0x40], R13 ;  /* 0x0000400d04005986 */ /* 0x0003e2000c101924 */
[C---:B------:R-:W-:Y:S01]  /*8460*/  ISETP.GT.AND P5, PT, R0.reuse, RZ, P0 ;  /* 0x000000ff0000720c */ /* 0x040fe200007a4270 */
[-C--:B------:R-:W-:Y:S01]  /*8470*/  FMUL R59, R59, R154.reuse ;  /* 0x0000009a3b3b7220 */ /* 0x080fe20000400000 */
[----:B------:R-:W-:Y:S01]  /*8480*/  F2FP.TF32.F32.PACK_B R35, R35 ;  /* 0x00000023ff23723e */ /* 0x000fe200024050ff */
[----:B------:R-:W-:Y:S01]  /*8490*/  @P4 STG.E desc[UR36][R4.64+0x44], R33 ;  /* 0x0000442104004986 */ /* 0x000fe2000c101924 */
[----:B------:R-:W-:Y:S01]  /*84a0*/  ISETP.GT.AND P4, PT, R0, 0x8, P3 ;  /* 0x000000080000780c */ /* 0x000fe20001f84270 */
[-C--:B0-----:R-:W-:Y:S01]  /*84b0*/  FMUL R11, R36, R154.reuse ;  /* 0x0000009a240b7220 */ /* 0x081fe20000400000 */
[----:B------:R-:W-:Y:S01]  /*84c0*/  ISETP.GT.AND P3, PT, R0, RZ, P2 ;  /* 0x000000ff0000720c */ /* 0x000fe20001764270 */
[----:B------:R0:W-:Y:S01]  /*84d0*/  @P1 STG.E desc[UR36][R6.64+0x40], R9 ;  /* 0x0000400906001986 */ /* 0x0001e2000c101924 */
[----:B------:R-:W-:Y:S01]  /*84e0*/  F2FP.TF32.F32.PACK_B R37, R37 ;  /* 0x00000025ff25723e */ /* 0x000fe200024050ff */
[-C--:B------:R-:W-:Y:S01]  /*84f0*/  FMUL R61, R61, R154.reuse ;  /* 0x0000009a3d3d7220 */ /* 0x080fe20000400000 */
[----:B------:R-:W-:Y:S01]  /*8500*/  F2FP.TF32.F32.PACK_B R11, R11 ;  /* 0x0000000bff0b723e */ /* 0x000fe200024050ff */
[-C--:B-1----:R-:W-:Y:S01]  /*8510*/  FMUL R13, R40, R154.reuse ;  /* 0x0000009a280d7220 */ /* 0x082fe20000400000 */
[----:B------:R-:W-:Y:S01]  /*8520*/  ISETP.GT.AND P1, PT, R3, 0x20, PT ;  /* 0x000000200300780c */ /* 0x000fe20003f24270 */
[-C--:B------:R-:W-:Y:S01]  /*8530*/  FMUL R63, R63, R154.reuse ;  /* 0x0000009a3f3f7220 */ /* 0x080fe20000400000 */
[C---:B------:R-:W-:Y:S01]  /*8540*/  ISETP.GT.AND P0, PT, R0.reuse, 0x8, P0 ;  /* 0x000000080000780c */ /* 0x040fe20000704270 */
[-C--:B------:R-:W-:Y:S01]  /*8550*/  FMUL R65, R65, R154.reuse ;  /* 0x0000009a41417220 */ /* 0x080fe20000400000 */
[----:B------:R-:W-:Y:S01]  /*8560*/  F2FP.TF32.F32.PACK_B R39, R39 ;  /* 0x00000027ff27723e */ /* 0x000fe200024050ff */
[----:B------:R-:W-:Y:S01]  /*8570*/  @P4 STG.E desc[UR36][R6.64+0x44], R35 ;  /* 0x0000442306004986 */ /* 0x000fe2000c101924 */
[----:B------:R-:W-:Y:S01]  /*8580*/  ISETP.GT.AND P4, PT, R0, 0x8, P2 ;  /* 0x000000080000780c */ /* 0x000fe20001784270 */
[-C--:B0-----:R-:W-:Y:S01]  /*8590*/  FMUL R9, R38, R154.reuse ;  /* 0x0000009a26097220 */ /* 0x081fe20000400000 */
[----:B------:R-:W-:Y:S01]  /*85a0*/  ISETP.GT.AND P2, PT, R3, 0x21, PT ;  /* 0x000000210300780c */ /* 0x000fe20003f44270 */
[----:B------:R0:W-:Y:S01]  /*85b0*/  @P5 STG.E desc[UR36][R4.64+0x60], R11 ;  /* 0x0000600b04005986 */ /* 0x0001e2000c101924 */
[C---:B------:R-:W-:Y:S01]  /*85c0*/  ISETP.GT.AND P5, PT, R0.reuse, RZ, P1 ;  /* 0x000000ff0000720c */ /* 0x040fe20000fa4270 */
[-C--:B------:R-:W-:Y:S01]  /*85d0*/  FMUL R67, R67, R154.reuse ;  /* 0x0000009a43437220 */ /* 0x080fe20000400000 */
[----:B------:R-:W-:Y:S01]  /*85e0*/  F2FP.TF32.F32.PACK_B R9, R9 ;  /* 0x00000009ff09723e */ /* 0x000fe200024050ff */
[----:B------:R-:W-:Y:S01]  /*85f0*/  @P3 STG.E desc[UR36][R4.64+0x64], R37 ;  /* 0x0000642504003986 */ /* 0x000fe2000c101924 */
[C---:B------:R-:W-:Y:S01]  /*8600*/  ISETP.GT.AND P3, PT, R0.reuse, RZ, P2 ;  /* 0x000000ff0000720c */ /* 0x040fe20001764270 */
[-C--:B------:R-:W-:Y:S01]  /*8610*/  FMUL R69, R69, R154.reuse ;  /* 0x0000009a45457220 */ /* 0x080fe20000400000 */
[----:B------:R-:W-:Y:S01]  /*8620*/  F2FP.TF32.F32.PACK_B R13, R13 ;  /* 0x0000000dff0d723e */ /* 0x000fe200024050ff */
[----:B------:R1:W-:Y:S01]  /*8630*/  @P0 STG.E desc[UR36][R6.64+0x60], R9 ;  /* 0x0000600906000986 */ /* 0x0003e2000c101924 */
[----:B------:R-:W-:Y:S01]  /*8640*/  F2FP.TF32.F32.PACK_B R41, R41 ;  /* 0x00000029ff29723e */ /* 0x000fe200024050ff */
[-C--:B------:R-:W-:Y:S01]  /*8650*/  FMUL R71, R71, R154.reuse ;  /* 0x0000009a47477220 */ /* 0x080fe20000400000 */
[C---:B------:R-:W-:Y:S01]  /*8660*/  ISETP.GT.AND P0, PT, R3.reuse, 0x28, PT ;  /* 0x000000280300780c */ /* 0x040fe20003f04270 */
[----:B------:R-:W-:Y:S01]  /*8670*/  @P4 STG.E desc[UR36][R6.64+0x64], R39 ;  /* 0x0000642706004986 */ /* 0x000fe2000c101924 */
[----:B------:R-:W-:Y:S01]  /*8680*/  ISETP.GT.AND P1, PT, R0, 0x8, P1 ;  /* 0x000000080000780c */ /* 0x000fe20000f24270 */
[-C--:B0-----:R-:W-:Y:S01]  /*8690*/  FMUL R11, R44, R154.reuse ;  /* 0x0000009a2c0b7220 */ /* 0x081fe20000400000 */
[C---:B------:R-:W-:Y:S01]  /*86a0*/  ISETP.GT.AND P4, PT, R0.reuse, 0x8, P2 ;  /* 0x000000080000780c */ /* 0x040fe20001784270 */
[----:B------:R0:W-:Y:S01]  /*86b0*/  @P5 STG.E desc[UR36][R4.64+0x80], R13 ;  /* 0x0000800d04005986 */ /* 0x0001e2000c101924 */
[----:B------:R-:W-:Y:S01]  /*86c0*/  ISETP.GT.AND P2, PT, R3, 0x29, PT ;  /* 0x000000290300780c */ /* 0x000fe20003f44270 */
[-C--:B------:R-:W-:Y:S01]  /*86d0*/  FMUL R73, R73, R154.reuse ;  /* 0x0000009a49497220 */ /* 0x080fe20000400000 */
[----:B------:R-:W-:Y:S01]  /*86e0*/  ISETP.GT.AND P5, PT, R0, RZ, P0 ;  /* 0x000000ff0000720c */ /* 0x000fe200007a4270 */
[-C--:B-1----:R-:W-:Y:S01]  /*86f0*/  FMUL R9, R42, R154.reuse ;  /* 0x0000009a2a097220 */ /* 0x082fe20000400000 */
[----:B------:R-:W-:Y:S01]  /*8700*/  @P3 STG.E desc[UR36][R4.64+0x84], R41 ;  /* 0x0000842904003986 */ /* 0x000fe2000c101924 */
[----:B------:R-:W-:Y:S01]  /*8710*/  ISETP.GT.AND P3, PT, R0, RZ, P2 ;  /* 0x000000ff0000720c */ /* 0x000fe20001764270 */
[-C--:B------:R-:W-:Y:S01]  /*8720*/  FMUL R75, R75, R154.reuse ;  /* 0x0000009a4b4b7220 */ /* 0x080fe20000400000 */
[----:B------:R-:W-:Y:S01]  /*8730*/  F2FP.TF32.F32.PACK_B R43, R43 ;  /* 0x0000002bff2b723e */ /* 0x000fe200024050ff */
[-C--:B------:R-:W-:Y:S01]  /*8740*/  FMUL R77, R77, R154.reuse ;  /* 0x0000009a4d4d7220 */ /* 0x080fe20000400000 */
[----:B------:R-:W-:Y:S01]  /*8750*/  F2FP.TF32.F32.PACK_B R9, R9 ;  /* 0x00000009ff09723e */ /* 0x000fe200024050ff */
[-C--:B------:R-:W-:Y:S01]  /*8760*/  FMUL R79, R79, R154.reuse ;  /* 0x0000009a4f4f7220 */ /* 0x080fe20000400000 */
[----:B------:R-:W-:Y:S01]  /*8770*/  F2FP.TF32.F32.PACK_B R11, R11 ;  /* 0x0000000bff0b723e */ /* 0x000fe200024050ff */
[-C--:B0-----:R-:W-:Y:S01]  /*8780*/  FMUL R13, R48, R154.reuse ;  /* 0x0000009a300d7220 */ /* 0x081fe20000400000 */
[----:B------:R-:W-:Y:S01]  /*8790*/  F2FP.TF32.F32.PACK_B R45, R45 ;  /* 0x0000002dff2d723e */ /* 0x000fe200024050ff */
[----:B------:R0:W-:Y:S01]  /*87a0*/  @P1 STG.E desc[UR36][R6.64+0x80], R9 ;  /* 0x0000800906001986 */ /* 0x0001e2000c101924 */
[----:B------:R-:W-:Y:S01]  /*87b0*/  ISETP.GT.AND P1, PT, R3, 0x30, PT ;  /* 0x000000300300780c */ /* 0x000fe20003f24270 */
[-C--:B------:R-:W-:Y:S01]  /*87c0*/  FMUL R81, R81, R154.reuse ;  /* 0x0000009a51517220 */ /* 0x080fe20000400000 */
[C---:B------:R-:W-:Y:S01]  /*87d0*/  ISETP.GT.AND P0, PT, R0.reuse, 0x8, P0 ;  /* 0x000000080000780c */ /* 0x040fe20000704270 */
[----:B------:R-:W-:Y:S01]  /*87e0*/  @P4 STG.E desc[UR36][R6.64+0x84], R43 ;  /* 0x0000842b06004986 */ /* 0x000fe2000c101924 */
[C---:B------:R-:W-:Y:S01]  /*87f0*/  ISETP.GT.AND P4, PT, R0.reuse, 0x8, P2 ;  /* 0x000000080000780c */ /* 0x040fe20001784270 */
[-C--:B------:R-:W-:Y:S01]  /*8800*/  FMUL R83, R83, R154.reuse ;  /* 0x0000009a53537220 */ /* 0x080fe20000400000 */
[----:B------:R-:W-:Y:S01]  /*8810*/  ISETP.GT.AND P2, PT, R3, 0x31, PT ;  /* 0x000000310300780c */ /* 0x000fe20003f44270 */
[----:B------:R1:W-:Y:S01]  /*8820*/  @P5 STG.E desc[UR36][R4.64+0xa0], R11 ;  /* 0x0000a00b04005986 */ /* 0x0003e2000c101924 */
[----:B------:R-:W-:Y:S01]  /*8830*/  ISETP.GT.AND P5, PT, R0, RZ, P1 ;  /* 0x000000ff0000720c */ /* 0x000fe20000fa4270 */
[-C--:B------:R-:W-:Y:S01]  /*8840*/  FMUL R85, R85, R154.reuse ;  /* 0x0000009a55557220 */ /* 0x080fe20000400000 */
[----:B------:R-:W-:Y:S01]  /*8850*/  F2FP.TF32.F32.PACK_B R47, R47 ;  /* 0x0000002fff2f723e */ /* 0x000fe200024050ff */
[-C--:B0-----:R-:W-:Y:S01]  /*8860*/  FMUL R9, R46, R154.reuse ;  /* 0x0000009a2e097220 */ /* 0x081fe20000400000 */
        /* <DEDUP_REMOVED lines=9> */
[C---:B------:R-:W-:Y:S01]  /*8900*/  ISETP.GT.AND P1, PT, R0.reuse, 0x8, P1 ;  /* 0x000000080000780c */ /* 0x040fe20000f24270 */
[----:B------:R0:W-:Y:S01]  /*8910*/  @P0 STG.E desc[UR36][R6.64+0xa0], R9 ;  /* 0x0000a00906000986 */ /* 0x0001e2000c101924 */
[----:B------:R-:W-:Y:S01]  /*8920*/  ISETP.GT.AND P0, PT, R3, 0x38, PT ;  /* 0x000000380300780c */ /* 0x000fe20003f04270 */
[-C--:B------:R-:W-:Y:S01]  /*8930*/  FMUL R93, R93, R154.reuse ;  /* 0x0000009a5d5d7220 */ /* 0x080fe20000400000 */
[----:B------:R-:W-:Y:S01]  /*8940*/  F2FP.TF32.F32.PACK_B R51, R51 ;  /* 0x00000033ff33723e */ /* 0x000fe200024050ff */
        /* <DEDUP_REMOVED lines=10> */
[C---:B------:R-:W-:Y:S01]  /*89f0*/  ISETP.GT.AND P3, PT, R0.reuse, RZ, P2 ;  /* 0x000000ff0000720c */ /* 0x040fe20001764270 */
[-C--:B------:R-:W-:Y:S01]  /*8a00*/  FMUL R99, R99, R154.reuse ;  /* 0x0000009a63637220 */ /* 0x080fe20000400000 */
[----:B------:R-:W-:Y:S01]  /*8a10*/  F2FP.TF32.F32.PACK_B R53, R53 ;  /* 0x00000035ff35723e */ /* 0x000fe200024050ff */
[-C--:B------:R-:W-:Y:S01]  /*8a20*/  FMUL R101, R101, R154.reuse ;  /* 0x0000009a65657220 */ /* 0x080fe20000400000 */
[----:B------:R-:W-:Y:S01]  /*8a30*/  F2FP.TF32.F32.PACK_B R9, R9 ;  /* 0x00000009ff09723e */ /* 0x000fe200024050ff */
[-C--:B------:R-:W-:Y:S01]  /*8a40*/  FMUL R103, R103, R154.reuse ;  /* 0x0000009a67677220 */ /* 0x080fe20000400000 */
[----:B------:R-:W-:Y:S01]  /*8a50*/  ISETP.GT.AND P0, PT, R0, 0x8, P0 ;  /* 0x000000080000780c */ /* 0x000fe20000704270 */
[-C--:B-1----:R-:W-:Y:S01]  /*8a60*/  FMUL R13, R56, R154.reuse ;  /* 0x0000009a380d7220 */ /* 0x082fe20000400000 */
[----:B------:R-:W-:Y:S01]  /*8a70*/  F2FP.TF32.F32.PACK_B R55, R55 ;  /* 0x00000037ff37723e */ /* 0x000fe200024050ff */
        /* <DEDUP_REMOVED lines=16> */
[----:B------:R-:W-:Y:S01]  /*8b80*/  ISETP.GT.AND P1, PT, R0, 0x8, P1 ;  /* 0x000000080000780c */ /* 0x000fe20000f24270 */
[-C--:B------:R-:W-:Y:S01]  /*8b90*/  FMUL R113, R113, R154.reuse ;  /* 0x0000009a71717220 */ /* 0x080fe20000400000 */
[----:B------:R-:W-:Y:S01]  /*8ba0*/  F2FP.TF32.F32.PACK_B R9, R9 ;  /* 0x00000009ff09723e */ /* 0x000fe200024050ff */
[-C--:B------:R-:W-:Y:S01]  /*8bb0*/  FMUL R115, R115, R154.reuse ;  /* 0x0000009a73737220 */ /* 0x080fe20000400000 */
[-C--:B-1----:R-:W-:Y:S01]  /*8bc0*/  FMUL R11, R60, R154.reuse ;  /* 0x0000009a3c0b7220 */ /* 0x082fe20000400000 */
[----:B------:R-:W-:Y:S01]  /*8bd0*/  F2FP.TF32.F32.PACK_B R59, R59 ;  /* 0x0000003bff3b723e */ /* 0x000fe200024050ff */
[-C--:B------:R-:W-:Y:S01]  /*8be0*/  FMUL R117, R117, R154.reuse ;  /* 0x0000009a75757220 */ /* 0x080fe20000400000 */
        /* <DEDUP_REMOVED lines=58> */
[----:B0-----:R-:W-:Y:S01]  /*8f90*/  FMUL R9, R66, R154 ;  /* 0x0000009a42097220 */ /* 0x001fe20000400000 */
[----:B------:R-:W-:Y:S01]  /*8fa0*/  @P3 STG.E desc[UR36][R4.64+0x144], R65 ;  /* 0x0001444104003986 */ /* 0x000fe2000c101924 */
[----:B------:R-:W-:-:S02]  /*8fb0*/  ISETP.GT.AND P3, PT, R0, RZ, P2 ;  /* 0x000000ff0000720c */ /* 0x000fc40001764270 */
[----:B------:R-:W-:Y:S02]  /*8fc0*/  ISETP.GT.AND P0, PT, R0, 0x8, P0 ;  /* 0x000000080000780c */ /* 0x000fe40000704270 */
[----:B------:R-:W-:Y:S01]  /*8fd0*/  F2FP.TF32.F32.PACK_B R9, R9 ;  /* 0x00000009ff09723e */ /* 0x000fe200024050ff */
[----:B-1----:R-:W-:Y:S01]  /*8fe0*/  FMUL R13, R72, R154 ;  /* 0x0000009a480d7220 */ /* 0x002fe20000400000 */
[----:B------:R-:W-:-:S03]  /*8ff0*/  F2FP.TF32.F32.PACK_B R71, R71 ;  /* 0x00000047ff47723e */ /* 0x000fc600024050ff */
[----:B------:R0:W-:Y:S01]  /*9000*/  @P1 STG.E desc[UR36][R6.64+0x140], R9 ;  /* 0x0001400906001986 */ /* 0x0001e2000c101924 */
[C---:B------:R-:W-:Y:S02]  /*9010*/  ISETP.GT.AND P1, PT, R3.reuse, 0x60, PT ;  /* 0x000000600300780c */ /* 0x040fe40003f24270 */
[----:B------:R-:W-:Y:S01]  /*9020*/  F2FP.TF32.F32.PACK_B R13, R13 ;  /* 0x0000000dff0d723e */ /* 0x000fe200024050ff */
[----:B------:R-:W-:Y:S01]  /*9030*/  @P4 STG.E desc[UR36][R6.64+0x144], R67 ;  /* 0x0001444306004986 */ /* 0x000fe2000c101924 */
[C---:B------:R-:W-:Y:S02]  /*9040*/  ISETP.GT.AND P4, PT, R0.reuse, 0x8, P2 ;  /* 0x000000080000780c */ /* 0x040fe40001784270 */
[----:B------:R-:W-:Y:S01]  /*9050*/  ISETP.GT.AND P2, PT, R3, 0x61, PT ;  /* 0x000000610300780c */ /* 0x000fe20003f44270 */
[----:B------:R1:W-:Y:S01]  /*9060*/  @P5 STG.E desc[UR36][R4.64+0x160], R11 ;  /* 0x0001600b04005986 */ /* 0x0003e2000c101924 */
[----:B------:R-:W-:Y:S02]  /*9070*/  ISETP.GT.AND P5, PT, R0, RZ, P1 ;  /* 0x000000ff0000720c */ /* 0x000fe40000fa4270 */
        /* <DEDUP_REMOVED lines=257> */
[----:B------:R-:W-:Y:S01]  /*a090*/  @P3 STG.E desc[UR36][R4.64+0x364], R133 ;  /* 0x0003648504003986 */ /* 0x000fe2000c101924 */
[----:B0-----:R-:W-:Y:S01]  /*a0a0*/  FMUL R9, R134, R154 ;  /* 0x0000009a86097220 */ /* 0x001fe20000400000 */
[----:B------:R-:W-:-:S02]  /*a0b0*/  ISETP.GT.AND P3, PT, R0, RZ, P2 ;  /* 0x000000ff0000720c */ /* 0x000fc40001764270 */
[----:B------:R-:W-:Y:S02]  /*a0c0*/  ISETP.GT.AND P1, PT, R0, 0x8, P1 ;  /* 0x000000080000780c */ /* 0x000fe40000f24270 */
[----:B------:R-:W-:Y:S01]  /*a0d0*/  F2FP.TF32.F32.PACK_B R9, R9 ;  /* 0x00000009ff09723e */ /* 0x000fe200024050ff */
[----:B-1----:R-:W-:Y:S01]  /*a0e0*/  FMUL R11, R140, R154 ;  /* 0x0000009a8c0b7220 */ /* 0x002fe20000400000 */
[----:B------:R-:W-:-:S03]  /*a0f0*/  F2FP.TF32.F32.PACK_B R139, R139 ;  /* 0x0000008bff8b723e */ /* 0x000fc600024050ff */
[----:B------:R0:W-:Y:S01]  /*a100*/  @P0 STG.E desc[UR36][R6.64+0x360], R9 ;  /* 0x0003600906000986 */ /* 0x0001e2000c101924 */
[----:B------:R-:W-:Y:S02]  /*a110*/  F2FP.TF32.F32.PACK_B R141, R141 ;  /* 0x0000008dff8d723e */ /* 0x000fe400024050ff */
[----:B------:R-:W-:Y:S01]  /*a120*/  F2FP.TF32.F32.PACK_B R11, R11 ;  /* 0x0000000bff0b723e */ /* 0x000fe200024050ff */
[----:B------:R-:W-:Y:S01]  /*a130*/  @P4 STG.E desc[UR36][R6.64+0x364], R135 ;  /* 0x0003648706004986 */ /* 0x000fe2000c101924 */
[C---:B------:R-:W-:Y:S02]  /*a140*/  ISETP.GT.AND P4, PT, R3.reuse, 0xe8, PT ;  /* 0x000000e80300780c */ /* 0x040fe40003f84270 */
[----:B------:R-:W-:Y:S01]  /*a150*/  F2FP.TF32.F32.PACK_B R143, R143 ;  /* 0x0000008fff8f723e */ /* 0x000fe200024050ff */
[----:B------:R1:W-:Y:S01]  /*a160*/  @P5 STG.E desc[UR36][R4.64+0x380], R13 ;  /* 0x0003800d04005986 */ /* 0x0003e2000c101924 */
[----:B------:R-:W-:Y:S02]  /*a170*/  ISETP.GT.AND P5, PT, R3, 0xe9, PT ;  /* 0x000000e90300780c */ /* 0x000fe40003fa4270 */
[----:B------:R-:W-:Y:S01]  /*a180*/  F2FP.TF32.F32.PACK_B R145, R145 ;  /* 0x00000091ff91723e */ /* 0x000fe200024050ff */
[----:B------:R-:W-:Y:S01]  /*a190*/  @P3 STG.E desc[UR36][R4.64+0x384], R137 ;  /* 0x0003848904003986 */ /* 0x000fe2000c101924 */
[----:B------:R-:W-:Y:S01]  /*a1a0*/  ISETP.GT.AND P3, PT, R0, 0x8, P2 ;  /* 0x000000080000780c */ /* 0x000fe20001764270 */
[----:B0-----:R-:W-:Y:S01]  /*a1b0*/  FMUL R9, R138, R154 ;  /* 0x0000009a8a097220 */ /* 0x001fe20000400000 */
[----:B------:R-:W-:-:S02]  /*a1c0*/  ISETP.GT.AND P2, PT, R0, RZ, P4 ;  /* 0x000000ff0000720c */ /* 0x000fc40002744270 */
[C---:B------:R-:W-:Y:S02]  /*a1d0*/  ISETP.GT.AND P0, PT, R0.reuse, RZ, P5 ;  /* 0x000000ff0000720c */ /* 0x040fe40002f04270 */
[----:B------:R-:W-:Y:S01]  /*a1e0*/  ISETP.GT.AND P4, PT, R0, 0x8, P4 ;  /* 0x000000080000780c */ /* 0x000fe20002784270 */
[----:B-1----:R-:W-:Y:S01]  /*a1f0*/  FMUL R13, R142, R154 ;  /* 0x0000009a8e0d7220 */ /* 0x002fe20000400000 */
[----:B------:R-:W-:Y:S02]  /*a200*/  ISETP.GT.AND P5, PT, R0, 0x8, P5 ;  /* 0x000000080000780c */ /* 0x000fe40002fa4270 */
[----:B------:R-:W-:Y:S02]  /*a210*/  F2FP.TF32.F32.PACK_B R9, R9 ;  /* 0x00000009ff09723e */ /* 0x000fe400024050ff */
[----:B------:R-:W-:Y:S02]  /*a220*/  F2FP.TF32.F32.PACK_B R13, R13 ;  /* 0x0000000dff0d723e */ /* 0x000fe400024050ff */
[----:B------:R-:W-:Y:S01]  /*a230*/  F2FP.TF32.F32.PACK_B R147, R147 ;  /* 0x00000093ff93723e */ /* 0x000fe200024050ff */
[----:B------:R0:W-:Y:S01]  /*a240*/  @P1 STG.E desc[UR36][R6.64+0x380], R9 ;  /* 0x0003800906001986 */ /* 0x0001e2000c101924 */
[----:B------:R-:W-:-:S02]  /*a250*/  ISETP.GT.AND P1, PT, R3, 0xf8, PT ;  /* 0x000000f80300780c */ /* 0x000fc40003f24270 */
[----:B------:R-:W-:Y:S01]  /*a260*/  F2FP.TF32.F32.PACK_B R149, R149 ;  /* 0x00000095ff95723e */ /* 0x000fe200024050ff */
[----:B------:R-:W-:Y:S01]  /*a270*/  @P3 STG.E desc[UR36][R6.64+0x384], R139 ;  /* 0x0003848b06003986 */ /* 0x000fe2000c101924 */
[C---:B------:R-:W-:Y:S02]  /*a280*/  ISETP.GT.AND P3, PT, R3.reuse, 0xf0, PT ;  /* 0x000000f00300780c */ /* 0x040fe40003f64270 */
[----:B------:R-:W-:Y:S01]  /*a290*/  F2FP.TF32.F32.PACK_B R151, R151 ;  /* 0x00000097ff97723e */ /* 0x000fe200024050ff */
[----:B------:R1:W-:Y:S01]  /*a2a0*/  @P2 STG.E desc[UR36][R4.64+0x3a0], R11 ;  /* 0x0003a00b04002986 */ /* 0x0003e2000c101924 */
[----:B------:R-:W-:-:S03]  /*a2b0*/  ISETP.GT.AND P2, PT, R3, 0xf1, PT ;  /* 0x000000f10300780c */ /* 0x000fc60003f44270 */
[----:B------:R-:W-:Y:S01]  /*a2c0*/  @P0 STG.E desc[UR36][R4.64+0x3a4], R141 ;  /* 0x0003a48d04000986 */ /* 0x000fe2000c101924 */
[----:B------:R-:W-:Y:S01]  /*a2d0*/  ISETP.GT.AND P0, PT, R3, 0xf9, PT ;  /* 0x000000f90300780c */ /* 0x000fe20003f04270 */
[-C--:B------:R-:W-:Y:S01]  /*a2e0*/  FMUL R3, R144, R154.reuse ;  /* 0x0000009a90037220 */ /* 0x080fe20000400000 */
[-C--:B0-----:R-:W-:Y:S01]  /*a2f0*/  FMUL R9, R146, R154.reuse ;  /* 0x0000009a92097220 */ /* 0x081fe20000400000 */
[----:B------:R0:W-:Y:S01]  /*a300*/  @P4 STG.E desc[UR36][R6.64+0x3a0], R13 ;  /* 0x0003a00d06004986 */ /* 0x0001e2000c101924 */
[C---:B------:R-:W-:Y:S02]  /*a310*/  ISETP.GT.AND P4, PT, R0.reuse, RZ, P2 ;  /* 0x000000ff0000720c */ /* 0x040fe40001784270 */
[----:B------:R-:W-:Y:S01]  /*a320*/  F2FP.TF32.F32.PACK_B R3, R3 ;  /* 0x00000003ff03723e */ /* 0x000fe200024050ff */
[----:B------:R-:W-:Y:S01]  /*a330*/  @P5 STG.E desc[UR36][R6.64+0x3a4], R143 ;  /* 0x0003a48f06005986 */ /* 0x000fe2000c101924 */
[----:B------:R-:W-:Y:S01]  /*a340*/  ISETP.GT.AND P5, PT, R0, RZ, P3 ;  /* 0x000000ff0000720c */ /* 0x000fe20001fa4270 */
[----:B-1----:R-:W-:Y:S01]  /*a350*/  FMUL R11, R148, R154 ;  /* 0x0000009a940b7220 */ /* 0x002fe20000400000 */
[----:B------:R-:W-:-:S02]  /*a360*/  ISETP.GT.AND P3, PT, R0, 0x8, P3 ;  /* 0x000000080000780c */ /* 0x000fc40001f64270 */
[----:B------:R-:W-:Y:S02]  /*a370*/  ISETP.GT.AND P2, PT, R0, 0x8, P2 ;  /* 0x000000080000780c */ /* 0x000fe40001744270 */
[----:B------:R-:W-:Y:S01]  /*a380*/  F2FP.TF32.F32.PACK_B R9, R9 ;  /* 0x00000009ff09723e */ /* 0x000fe200024050ff */
[----:B0-----:R-:W-:Y:S01]  /*a390*/  FMUL R13, R150, R154 ;  /* 0x0000009a960d7220 */ /* 0x001fe20000400000 */
[----:B------:R-:W-:-:S04]  /*a3a0*/  F2FP.TF32.F32.PACK_B R11, R11 ;  /* 0x0000000bff0b723e */ /* 0x000fc800024050ff */
[----:B------:R-:W-:Y:S01]  /*a3b0*/  F2FP.TF32.F32.PACK_B R13, R13 ;  /* 0x0000000dff0d723e */ /* 0x000fe200024050ff */
[----:B------:R-:W-:Y:S01]  /*a3c0*/  @P5 STG.E desc[UR36][R4.64+0x3c0], R3 ;  /* 0x0003c00304005986 */ /* 0x000fe2000c101924 */
[C---:B------:R-:W-:Y:S02]  /*a3d0*/  ISETP.GT.AND P5, PT, R0.reuse, RZ, P1 ;  /* 0x000000ff0000720c */ /* 0x040fe40000fa4270 */
[C---:B------:R-:W-:Y:S01]  /*a3e0*/  ISETP.GT.AND P1, PT, R0.reuse, 0x8, P1 ;  /* 0x000000080000780c */ /* 0x040fe20000f24270 */
[----:B------:R-:W-:Y:S01]  /*a3f0*/  @P4 STG.E desc[UR36][R4.64+0x3c4], R145 ;  /* 0x0003c49104004986 */ /* 0x000fe2000c101924 */
[C---:B------:R-:W-:Y:S02]  /*a400*/  ISETP.GT.AND P4, PT, R0.reuse, RZ, P0 ;  /* 0x000000ff0000720c */ /* 0x040fe40000784270 */
[----:B------:R-:W-:Y:S01]  /*a410*/  ISETP.GT.AND P0, PT, R0, 0x8, P0 ;  /* 0x000000080000780c */ /* 0x000fe20000704270 */
[----:B------:R-:W-:Y:S04]  /*a420*/  @P3 STG.E desc[UR36][R6.64+0x3c0], R9 ;  /* 0x0003c00906003986 */ /* 0x000fe8000c101924 */
[----:B------:R-:W-:Y:S04]  /*a430*/  @P2 STG.E desc[UR36][R6.64+0x3c4], R147 ;  /* 0x0003c49306002986 */ /* 0x000fe8000c101924 */
[----:B------:R-:W-:Y:S04]  /*a440*/  @P5 STG.E desc[UR36][R4.64+0x3e0], R11 ;  /* 0x0003e00b04005986 */ /* 0x000fe8000c101924 */
[----:B------:R0:W-:Y:S02]  /*a450*/  @P4 STG.E desc[UR36][R4.64+0x3e4], R149 ;  /* 0x0003e49504004986 */ /* 0x0001e4000c101924 */
[----:B0-----:R-:W-:-:S02]  /*a460*/  @P1 IMAD.MOV.U32 R4, RZ, RZ, R6 ;  /* 0x000000ffff041224 */ /* 0x001fc400078e0006 */
[----:B------:R-:W-:-:S05]  /*a470*/  @P1 IMAD.MOV.U32 R5, RZ, RZ, R7 ;  /* 0x000000ffff051224 */ /* 0x000fca00078e0007 */
[----:B------:R0:W-:Y:S04]  /*a480*/  @P1 STG.E desc[UR36][R4.64+0x3e0], R13 ;  /* 0x0003e00d04001986 */ /* 0x0001e8000c101924 */
[----:B------:R0:W-:Y:S02]  /*a490*/  @P0 STG.E desc[UR36][R6.64+0x3e4], R151 ;  /* 0x0003e49706000986 */ /* 0x0001e4000c101924 */
.L_x_282:
[----:B------:R-:W-:Y:S05]  /*a4a0*/  BSYNC B0 ;  /* 0x0000000000007941 */ /* 0x000fea0003800000 */
.L_x_28:
[----:B------:R-:W-:Y:S01]  /*a4b0*/  ULDC UR4, c[0x0][0xc] ;  /* 0x0000030000047ab9 */ /* 0x000fe20000000800 */
[----:B------:R-:W-:Y:S01]  /*a4c0*/  ULDC UR5, c[0x0][0x10] ;  /* 0x0000040000057ab9 */ /* 0x000fe20000000800 */
[----:B0-----:R-:W0:Y:S01]  /*a4d0*/  LDC R3, c[0x0][0x14] ;  /* 0x00000500ff037b82 */ /* 0x001e220000000800 */
[----:B------:R-:W-:Y:S01]  /*a4e0*/  UIMAD.WIDE.U32 UR4, UR4, UR5, URZ ;  /* 0x00000005040472a5 */ /* 0x000fe2000f8e003f */
[----:B------:R-:W-:Y:S01]  /*a4f0*/  PRMT R0, RZ, 0x7610, R0 ;  /* 0x00007610ff007816 */ /* 0x000fe20000000000 */
[----:B-----5:R-:W-:Y:S02]  /*a500*/  IMAD.MOV.U32 R152, RZ, RZ, -0x1 ;  /* 0xffffffffff987424 */ /* 0x020fe400078e00ff */
[----:B------:R-:W-:Y:S02]  /*a510*/  IMAD.MOV.U32 R23, RZ, RZ, -0x1 ;  /* 0xffffffffff177424 */ /* 0x000fe400078e00ff */
[----:B0-----:R-:W-:-:S04]  /*a520*/  IMAD.WIDE.U32 R16, R3, UR4, R16 ;  /* 0x0000000403107c25 */ /* 0x001fc8000f8e0010 */
[----:B------:R-:W-:Y:S01]  /*a530*/  IMAD R3, R3, UR5, RZ ;  /* 0x0000000503037c24 */ /* 0x000fe2000f8e02ff */
[----:B------:R-:W-:Y:S02]  /*a540*/  ULDC.64 UR4, c[0x0][0x650] ;  /* 0x0001940000047ab9 */ /* 0x000fe40000000a00 */
[----:B------:R-:W-:Y:S01]  /*a550*/  ISETP.GE.U32.AND P0, PT, R16, UR4, PT ;  /* 0x0000000410007c0c */ /* 0x000fe2000bf06070 */
[----:B------:R-:W-:-:S05]  /*a560*/  IMAD.IADD R17, R17, 0x1, R3 ;  /* 0x0000000111117824 */ /* 0x000fca00078e0203 */
[----:B------:R-:W-:-:S13]  /*a570*/  ISETP.GE.U32.AND.EX P0, PT, R17, UR5, PT, P0 ;  /* 0x0000000511007c0c */ /* 0x000fda000bf06100 */
[----:B------:R-:W-:Y:S05]  /*a580*/  @P0 BRA `(.L_x_283) ;  /* 0x0000000400640947 */ /* 0x000fea0003800000 */
[----:B------:R-:W0:Y:S01]  /*a590*/  S2R R12, SR_CTAID.X ;  /* 0x00000000000c7919 */ /* 0x000e220000002500 */
[----:B----4-:R-:W4:Y:S01]  /*a5a0*/  LDC.64 R10, c[0x0][0x628] ;  /* 0x00018a00ff0a7b82 */ /* 0x010f220000000a00 */
[----:B------:R-:W-:Y:S01]  /*a5b0*/  ULDC UR4, c[0x0][0x150] ;  /* 0x0000540000047ab9 */ /* 0x000fe20000000800 */
[----:B-123--:R-:W-:Y:S01]  /*a5c0*/  IMAD.MOV.U32 R8, RZ, RZ, R16 ;  /* 0x000000ffff087224 */ /* 0x00efe200078e0010 */
[----:B------:R-:W1:Y:S01]  /*a5d0*/  S2R R24, SR_CTAID.Y ;  /* 0x0000000000187919 */ /* 0x000e620000002600 */
[----:B------:R-:W-:-:S04]  /*a5e0*/  IMAD.MOV.U32 R9, RZ, RZ, R17 ;  /* 0x000000ffff097224 */ /* 0x000fc800078e0011 */
[----:B------:R-:W2:Y:S08]  /*a5f0*/  LDC R21, c[0x0][0x144] ;  /* 0x00005100ff157b82 */ /* 0x000eb00000000800 */
[----:B------:R-:W3:Y:S08]  /*a600*/  LDC R0, c[0x0][0x630] ;  /* 0x00018c00ff007b82 */ /* 0x000ef00000000800 */
[----:B------:R-:W1:Y:S01]  /*a610*/  LDC.64 R14, c[0x0][0x620] ;  /* 0x00018800ff0e7b82 */ /* 0x000e620000000a00 */
[----:B----4-:R-:W-:-:S04]  /*a620*/  ISETP.NE.U32.AND P0, PT, R10, RZ, PT ;  /* 0x000000ff0a00720c */ /* 0x010fc80003f05070 */
[----:B------:R-:W-:Y:S02]  /*a630*/  ISETP.NE.AND.EX P0, PT, R11, RZ, PT, P0 ;  /* 0x000000ff0b00720c */ /* 0x000fe40003f05300 */
[----:B0-----:R-:W-:-:S05]  /*a640*/  I2FP.F32.U32 R3, R12 ;  /* 0x0000000c00037245 */ /* 0x001fca0000201000 */
[----:B------:R-:W-:-:S04]  /*a650*/  FMUL R3, R3, UR4 ;  /* 0x0000000403037c20 */ /* 0x000fc80008400000 */
[----:B------:R0:W4:Y:S02]  /*a660*/  F2I.U32.TRUNC.NTZ R20, R3 ;  /* 0x0000000300147305 */ /* 0x000124000020f000 */
[----:B--23--:R-:W-:Y:S05]  /*a670*/  @!P0 BRA `(.L_x_284) ;  /* 0x0000000000288947 */ /* 0x00cfea0003800000 */
[----:B0-----:R-:W0:Y:S02]  /*a680*/  LDC R3, c[0x0][0x634] ;  /* 0x00018d00ff037b82 */ /* 0x001e240000000800 */
        /* <DEDUP_REMOVED lines=9> */
.L_x_284:
[----:B------:R-:W2:Y:S01]  /*a720*/  LDC.64 R30, c[0x0][0x640] ;  /* 0x00019000ff1e7b82 */ /* 0x000ea20000000a00 */
[-CC-:B------:R-:W-:Y:S01]  /*a730*/  SHF.R.U64 R23, R8, R0.reuse, R9.reuse ;  /* 0x0000000008177219 */ /* 0x180fe20000001209 */
[----:B----4-:R-:W-:Y:S01]  /*a740*/  IMAD.MOV R20, RZ, RZ, -R20 ;  /* 0x000000ffff147224 */ /* 0x010fe200078e0a14 */
[----:B------:R-:W-:Y:S01]  /*a750*/  SHF.R.U32.HI R0, RZ, R0, R9 ;  /* 0x00000000ff007219 */ /* 0x000fe20000011609 */
[----:B------:R-:W-:Y:S01]  /*a760*/  ULDC UR4, c[0x0][0x154] ;  /* 0x0000550000047ab9 */ /* 0x000fe20000000800 */
[----:B0-----:R-:W-:Y:S01]  /*a770*/  IADD3 R3, P0, RZ, -R23, RZ ;  /* 0x80000017ff037210 */ /* 0x001fe20007f1e0ff */
[----:B------:R-:W-:Y:S02]  /*a780*/  IMAD R26, R21, R20, R12 ;  /* 0x00000014151a7224 */ /* 0x000fe400078e020c */
[----:B------:R-:W0:Y:S01]  /*a790*/  LDC R6, c[0x0][0x618] ;  /* 0x00018600ff067b82 */ /* 0x000e220000000800 */
[----:B------:R-:W-:Y:S02]  /*a7a0*/  IMAD.MOV.U32 R7, RZ, RZ, 0x1 ;  /* 0x00000001ff077424 */ /* 0x000fe400078e00ff */
[----:B------:R-:W-:-:S04]  /*a7b0*/  IMAD.X R5, RZ, RZ, ~R0, P0 ;  /* 0x000000ffff057224 */ /* 0x000fc800000e0e00 */
[-C--:B-1----:R-:W-:Y:S01]  /*a7c0*/  IMAD R0, R5, R14.reuse, RZ ;  /* 0x0000000e05007224 */ /* 0x082fe200078e02ff */
[----:B------:R-:W1:Y:S01]  /*a7d0*/  LDC R8, c[0x0][0x608] ;  /* 0x00018200ff087b82 */ /* 0x000e620000000800 */
[----:B------:R-:W-:-:S04]  /*a7e0*/  IMAD.WIDE.U32 R4, R3, R14, R16 ;  /* 0x0000000e03047225 */ /* 0x000fc800078e0010 */
[----:B------:R-:W-:Y:S01]  /*a7f0*/  IMAD R3, R3, R15, R0 ;  /* 0x0000000f03037224 */ /* 0x000fe200078e0200 */
[----:B------:R-:W-:Y:S02]  /*a800*/  I2FP.F32.U32 R0, R24 ;  /* 0x0000001800007245 */ /* 0x000fe40000201000 */
[----:B------:R-:W3:Y:S01]  /*a810*/  LDC R28, c[0x0][0x658] ;  /* 0x00019600ff1c7b82 */ /* 0x000ee20000000800 */
[----:B------:R-:W-:Y:S01]  /*a820*/  IMAD.IADD R3, R5, 0x1, R3 ;  /* 0x0000000105037824 */ /* 0x000fe200078e0203 */
[----:B--2---:R-:W-:Y:S01]  /*a830*/  ISETP.NE.U32.AND P0, PT, R30, RZ, PT ;  /* 0x000000ff1e00720c */ /* 0x004fe20003f05070 */
[----:B------:R-:W-:Y:S01]  /*a840*/  FMUL R0, R0, UR4 ;  /* 0x0000000400007c20 */ /* 0x000fe20008400000 */
[----:B------:R-:W-:Y:S02]  /*a850*/  IMAD.MOV.U32 R5, RZ, RZ, -0x1 ;  /* 0xffffffffff057424 */ /* 0x000fe400078e00ff */
[----:B------:R-:W-:Y:S01]  /*a860*/  ISETP.NE.AND.EX P0, PT, R31, RZ, PT, P0 ;  /* 0x000000ff1f00720c */ /* 0x000fe20003f05300 */
[----:B------:R2:W4:Y:S01]  /*a870*/  F2I.U32.TRUNC.NTZ R13, R0 ;  /* 0x00000000000d7305 */ /* 0x000522000020f000 */
[----:B------:R-:W2:Y:S01]  /*a880*/  LDC R15, c[0x0][0x148] ;  /* 0x00005200ff0f7b82 */ /* 0x000ea20000000800 */
[----:B0-----:R-:W-:-:S02]  /*a890*/  SHF.R.U64 R12, R4, R6, R3 ;  /* 0x00000006040c7219 */ /* 0x001fc40000001203 */
[----:B------:R-:W-:-:S05]  /*a8a0*/  SHF.R.U32.HI R3, RZ, R6, R3 ;  /* 0x00000006ff037219 */ /* 0x000fca0000011603 */
[----:B------:R-:W0:Y:S01]  /*a8b0*/  LDC R20, c[0x0][0x600] ;  /* 0x00018000ff147b82 */ /* 0x000e220000000800 */
[-CC-:B-1----:R-:W-:Y:S02]  /*a8c0*/  SHF.R.U64 R10, R12, R8.reuse, R3.reuse ;  /* 0x000000080c0a7219 */ /* 0x182fe40000001203 */
[----:B------:R-:W-:-:S05]  /*a8d0*/  SHF.R.U32.HI R3, RZ, R8, R3 ;  /* 0x00000008ff037219 */ /* 0x000fca0000011603 */
[----:B------:R-:W1:Y:S01]  /*a8e0*/  LDC R21, c[0x0][0x648] ;  /* 0x00019200ff157b82 */ /* 0x000e620000000800 */
[-C--:B---3--:R-:W-:Y:S02]  /*a8f0*/  SHF.L.U32 R4, R5, R28.reuse, RZ ;  /* 0x0000001c05047219 */ /* 0x088fe400000006ff */
[-CC-:B------:R-:W-:Y:S02]  /*a900*/  SHF.R.U64 R14, R10, R28.reuse, R3.reuse ;  /* 0x0000001c0a0e7219 */ /* 0x180fe40000001203 */
[----:B------:R-:W-:Y:S02]  /*a910*/  SHF.R.U32.HI R5, RZ, R28, R3 ;  /* 0x0000001cff057219 */ /* 0x000fe40000011603 */
[----:B------:R-:W-:Y:S01]  /*a920*/  LOP3.LUT R153, RZ, R4, RZ, 0x33, !PT ;  /* 0x00000004ff997212 */ /* 0x000fe200078e33ff */
[----:B------:R-:W3:Y:S01]  /*a930*/  LDC R25, c[0x0][0x638] ;  /* 0x00018e00ff197b82 */ /* 0x000ee20000000800 */
[----:B------:R-:W-:Y:S01]  /*a940*/  SHF.L.U32 R28, R7, R28, RZ ;  /* 0x0000001c071c7219 */ /* 0x000fe200000006ff */
[----:B------:R-:W-:-:S06]  /*a950*/  IMAD.MOV.U32 R4, RZ, RZ, R14 ;  /* 0x000000ffff047224 */ /* 0x000fcc00078e000e */
[----:B------:R-:W0:Y:S01]  /*a960*/  LDC R27, c[0x0][0x610] ;  /* 0x00018400ff1b7b82 */ /* 0x000e220000000800 */
[----:B----4-:R-:W-:Y:S05]  /*a970*/  @!P0 BRA `(.L_x_285) ;  /* 0x0000000000288947 */ /* 0x010fea0003800000 */
[----:B------:R-:W4:Y:S02]  /*a980*/  LDC R3, c[0x0][0x64c] ;  /* 0x00019300ff037b82 */ /* 0x000f240000000800 */
[----:B----4-:R-:W-:-:S05]  /*a990*/  IADD3 R3, P0, R14, R3, RZ ;  /* 0x000000030e037210 */ /* 0x010fca0007f1e0ff */
        /* <DEDUP_REMOVED lines=8> */
.L_x_285:
[----:B------:R-:W-:Y:S01]  /*aa20*/  ISETP.NE.AND P0, PT, R2, 0x1, PT ;  /* 0x000000010200780c */ /* 0x000fe20003f05270 */
[----:B------:R-:W-:Y:S01]  /*aa30*/  IMAD.MOV R13, RZ, RZ, -R13 ;  /* 0x000000ffff0d7224 */ /* 0x000fe200078e0a0d */
[----:B-12---:R-:W-:Y:S01]  /*aa40*/  SHF.R.U64 R0, R4, R21, R5 ;  /* 0x0000001504007219 */ /* 0x006fe20000001205 */
[----:B0-----:R-:W-:Y:S01]  /*aa50*/  VIADD R5, R20, 0xffffffff ;  /* 0xffffffff14057836 */ /* 0x001fe20000000000 */
[----:B------:R-:W-:-:S03]  /*aa60*/  LOP3.LUT R153, R10, R153, RZ, 0xc0, !PT ;  /* 0x000000990a997212 */ /* 0x000fc600078ec0ff */
[----:B------:R-:W-:Y:S01]  /*aa70*/  IMAD.MOV R3, RZ, RZ, -R0 ;  /* 0x000000ffff037224 */ /* 0x000fe200078e0a00 */
[----:B------:R-:W-:Y:S01]  /*aa80*/  LOP3.LUT R5, R12, R5, RZ, 0xc0, !PT ;  /* 0x000000050c057212 */ /* 0x000fe200078ec0ff */
[----:B------:R-:W-:Y:S02]  /*aa90*/  IMAD R153, R28, R0, R153 ;  /* 0x000000001c997224 */ /* 0x000fe400078e0299 */
[----:B---3--:R-:W-:Y:S02]  /*aaa0*/  IMAD R0, R3, R25, R14 ;  /* 0x0000001903007224 */ /* 0x008fe400078e020e */
[----:B------:R-:W-:Y:S02]  /*aab0*/  @P0 IMAD R26, R15, R13, R24 ;  /* 0x0000000d0f1a0224 */ /* 0x000fe400078e0218 */
[----:B------:R-:W-:Y:S02]  /*aac0*/  IMAD R4, R0, R20, R5 ;  /* 0x0000001400047224 */ /* 0x000fe400078e0205 */
[----:B------:R-:W-:-:S02]  /*aad0*/  IMAD R153, R153, R27, R26 ;  /* 0x0000001b99997224 */ /* 0x000fc400078e021a */
[----:B------:R-:W-:-:S03]  /*aae0*/  IMAD.MOV.U32 R3, RZ, RZ, 0x1 ;  /* 0x00000001ff037424 */ /* 0x000fc600078e00ff */
[----:B------:R-:W-:Y:S02]  /*aaf0*/  SEL R152, R4, R153, !P0 ;  /* 0x0000009904987207 */ /* 0x000fe40004000000 */
[----:B------:R-:W-:Y:S02]  /*ab00*/  PRMT R0, R3, 0x7610, R0 ;  /* 0x0000761003007816 */ /* 0x000fe40000000000 */
[----:B------:R-:W-:-:S07]  /*ab10*/  SEL R153, R153, R4, !P0 ;  /* 0x0000000499997207 */ /* 0x000fce0004000000 */
.L_x_283:
[----:B------:R-:W-:-:S13]  /*ab20*/  LOP3.LUT P0, RZ, R0, 0xff, RZ, 0xc0, !PT ;  /* 0x000000ff00ff7812 */ /* 0x000fda000780c0ff */
[----:B------:R-:W-:Y:S05]  /*ab30*/  @P0 BRA `(.L_x_286) ;  /* 0xffffff6000fc0947 */ /* 0x000fea000383ffff */
[----:B------:R-:W-:Y:S05]  /*ab40*/  EXIT ;  /* 0x000000000000794d */ /* 0x000fea0003800000 */
.L_x_3:
[----:B0-----:R-:W-:Y:S01]  /*ab50*/  ULDC.64 UR4, c[0x0][0x650] ;  /* 0x0001940000047ab9 */ /* 0x001fe20000000a00 */
        /* <DEDUP_REMOVED lines=25> */
.L_x_288:
[--C-:B------:R-:W-:Y:S01]  /*acf0*/  SHF.R.U64 R12, R10, R14, R11.reuse ;  /* 0x0000000e0a0c7219 */ /* 0x100fe2000000120b */
[----:B------:R-:W0:Y:S01]  /*ad00*/  LDC R22, c[0x0][0x618] ;  /* 0x00018600ff167b82 */ /* 0x000e220000000800 */
[----:B------:R-:W-:Y:S01]  /*ad10*/  I2FP.F32.U32 R6, R4 ;  /* 0x0000000400067245 */ /* 0x000fe20000201000 */
[----:B------:R-:W-:Y:S01]  /*ad20*/  ULDC UR4, c[0x0][0x150] ;  /* 0x0000540000047ab9 */ /* 0x000fe20000000800 */
[----:B------:R-:W-:Y:S02]  /*ad30*/  SHF.R.U32.HI R5, RZ, R14, R11 ;  /* 0x0000000eff057219 */ /* 0x000fe4000001160b */
[----:B------:R-:W-:Y:S01]  /*ad40*/  IADD3 R9, P0, RZ, -R12, RZ ;  /* 0x8000000cff097210 */ /* 0x000fe20007f1e0ff */
[----:B------:R-:W-:Y:S01]  /*ad50*/  FMUL R11, R6, UR4 ;  /* 0x00000004060b7c20 */ /* 0x000fe20008400000 */
[----:B------:R-:W-:Y:S01]  /*ad60*/  ULDC UR4, c[0x0][0x154] ;  /* 0x0000550000047ab9 */ /* 0x000fe20000000800 */
[----:B------:R-:W1:Y:S02]  /*ad70*/  LDC.64 R24, c[0x0][0x640] ;  /* 0x00019000ff187b82 */ /* 0x000e640000000a00 */
[----:B------:R-:W-:-:S02]  /*ad80*/  IMAD.X R5, RZ, RZ, ~R5, P0 ;  /* 0x000000ffff057224 */ /* 0x000fc400000e0e05 */
[----:B------:R-:W2:Y:S01]  /*ad90*/  F2I.U32.TRUNC.NTZ R11, R11 ;  /* 0x0000000b000b7305 */ /* 0x000ea2000020f000 */
[----:B------:R-:W-:-:S03]  /*ada0*/  IMAD.WIDE.U32 R6, R9, R20, R16 ;  /* 0x0000001409067225 */ /* 0x000fc600078e0010 */
[----:B------:R-:W3:Y:S01]  /*adb0*/  LDC R13, c[0x0][0x144] ;  /* 0x00005100ff0d7b82 */ /* 0x000ee20000000800 */
[----:B------:R-:W-:-:S04]  /*adc0*/  IMAD R8, R5, R20, RZ ;  /* 0x0000001405087224 */ /* 0x000fc800078e02ff */
[----:B------:R-:W-:Y:S02]  /*add0*/  IMAD R5, R9, R21, R8 ;  /* 0x0000001509057224 */ /* 0x000fe400078e0208 */
[----:B------:R-:W-:Y:S01]  /*ade0*/  IMAD.MOV.U32 R8, RZ, RZ, -0x1 ;  /* 0xffffffffff087424 */ /* 0x000fe200078e00ff */
[----:B------:R-:W4:Y:S01]  /*adf0*/  LDC R14, c[0x0][0x608] ;  /* 0x00018200ff0e7b82 */ /* 0x000f220000000800 */
[----:B------:R-:W-:Y:S01]  /*ae00*/  IMAD.IADD R5, R7, 0x1, R5 ;  /* 0x0000000107057824 */ /* 0x000fe200078e0205 */
[----:B------:R-:W-:-:S04]  /*ae10*/  I2FP.F32.U32 R7, R3 ;  /* 0x0000000300077245 */ /* 0x000fc80000201000 */
[-C--:B0-----:R-:W-:Y:S01]  /*ae20*/  SHF.R.U64 R10, R6, R22.reuse, R5 ;  /* 0x00000016060a7219 */ /* 0x081fe20000001205 */
[----:B--2---:R-:W-:Y:S01]  /*ae30*/  IMAD.MOV R6, RZ, RZ, -R11 ;  /* 0x000000ffff067224 */ /* 0x004fe200078e0a0b */
[----:B------:R-:W0:Y:S01]  /*ae40*/  LDC R9, c[0x0][0x658] ;  /* 0x00019600ff097b82 */ /* 0x000e220000000800 */
[----:B-1----:R-:W-:Y:S01]  /*ae50*/  ISETP.NE.U32.AND P0, PT, R24, RZ, PT ;  /* 0x000000ff1800720c */ /* 0x002fe20003f05070 */
[----:B------:R-:W-:Y:S01]  /*ae60*/  FMUL R7, R7, UR4 ;  /* 0x0000000407077c20 */ /* 0x000fe20008400000 */
[----:B------:R-:W-:Y:S02]  /*ae70*/  SHF.R.U32.HI R5, RZ, R22, R5 ;  /* 0x00000016ff057219 */ /* 0x000fe40000011605 */
[----:B------:R-:W-:-:S03]  /*ae80*/  ISETP.NE.AND.EX P0, PT, R25, RZ, PT, P0 ;  /* 0x000000ff1900720c */ /* 0x000fc60003f05300 */
[----:B------:R-:W1:Y:S01]  /*ae90*/  LDC R20, c[0x0][0x148] ;  /* 0x00005200ff147b82 */ /* 0x000e620000000800 */
[----:B---3--:R-:W-:Y:S02]  /*aea0*/  IMAD R23, R13, R6, R4 ;  /* 0x000000060d177224 */ /* 0x008fe400078e0204 */
[----:B------:R-:W-:-:S05]  /*aeb0*/  IMAD.MOV.U32 R6, RZ, RZ, 0x1 ;  /* 0x00000001ff067424 */ /* 0x000fca00078e00ff */
[----:B------:R-:W2:Y:S01]  /*aec0*/  LDC R21, c[0x0][0x600] ;  /* 0x00018000ff157b82 */ /* 0x000ea20000000800 */
[-CC-:B----4-:R-:W-:Y:S02]  /*aed0*/  SHF.R.U64 R13, R10, R14.reuse, R5.reuse ;  /* 0x0000000e0a0d7219 */ /* 0x190fe40000001205 */
[----:B------:R-:W-:Y:S02]  /*aee0*/  SHF.R.U32.HI R4, RZ, R14, R5 ;  /* 0x0000000eff047219 */ /* 0x000fe40000011605 */
[----:B------:R3:W4:Y:S03]  /*aef0*/  F2I.U32.TRUNC.NTZ R14, R7 ;  /* 0x00000007000e7305 */ /* 0x000726000020f000 */
[----:B------:R-:W1:Y:S01]  /*af00*/  LDC R26, c[0x0][0x648] ;  /* 0x00019200ff1a7b82 */ /* 0x000e620000000800 */
[-C--:B0-----:R-:W-:Y:S02]  /*af10*/  SHF.R.U64 R15, R13, R9.reuse, R4 ;  /* 0x000000090d0f7219 */ /* 0x081fe40000001204 */
[----:B------:R-:W-:-:S02]  /*af20*/  SHF.L.U32 R8, R8, R9, RZ ;  /* 0x0000000908087219 */ /* 0x000fc400000006ff */
[-C--:B------:R-:W-:Y:S01]  /*af30*/  SHF.R.U32.HI R5, RZ, R9.reuse, R4 ;  /* 0x00000009ff057219 */ /* 0x080fe20000011604 */
[----:B------:R-:W-:Y:S01]  /*af40*/  IMAD.MOV.U32 R4, RZ, RZ, R15 ;  /* 0x000000ffff047224 */ /* 0x000fe200078e000f */
[----:B------:R-:W-:Y:S01]  /*af50*/  SHF.L.U32 R22, R6, R9, RZ ;  /* 0x0000000906167219 */ /* 0x000fe200000006ff */
[----:B------:R-:W0:Y:S01]  /*af60*/  LDC R27, c[0x0][0x638] ;  /* 0x00018e00ff1b7b82 */ /* 0x000e220000000800 */
[----:B------:R-:W-:-:S07]  /*af70*/  LOP3.LUT R28, RZ, R8, RZ, 0x33, !PT ;  /* 0x00000008ff1c7212 */ /* 0x000fce00078e33ff */
        /* <DEDUP_REMOVED lines=12> */
.L_x_289:
[----:B------:R-:W-:Y:S01]  /*b040*/  ISETP.NE.AND P0, PT, R2, 0x1, PT ;  /* 0x000000010200780c */ /* 0x000fe20003f05270 */
[----:B--2---:R-:W-:Y:S01]  /*b050*/  VIADD R7, R21, 0xffffffff ;  /* 0xffffffff15077836 */ /* 0x004fe20000000000 */
[----:B-1----:R-:W-:Y:S01]  /*b060*/  SHF.R.U64 R5, R4, R26, R5 ;  /* 0x0000001a04057219 */ /* 0x002fe20000001205 */
[----:B------:R-:W-:Y:S01]  /*b070*/  IMAD.MOV R14, RZ, RZ, -R14 ;  /* 0x000000ffff0e7224 */ /* 0x000fe200078e0a0e */
[----:B------:R-:W-:Y:S01]  /*b080*/  LOP3.LUT R4, R13, R28, RZ, 0xc0, !PT ;  /* 0x0000001c0d047212 */ /* 0x000fe200078ec0ff */
[----:B------:R-:W-:Y:S01]  /*b090*/  IMAD.MOV.U32 R8, RZ, RZ, R12 ;  /* 0x000000ffff087224 */ /* 0x000fe200078e000c */
[----:B------:R-:W-:Y:S01]  /*b0a0*/  LOP3.LUT R10, R10, R7, RZ, 0xc0, !PT ;  /* 0x000000070a0a7212 */ /* 0x000fe200078ec0ff */
[----:B------:R-:W-:Y:S02]  /*b0b0*/  IMAD.MOV R6, RZ, RZ, -R5 ;  /* 0x000000ffff067224 */ /* 0x000fe400078e0a05 */
[----:B------:R-:W-:-:S04]  /*b0c0*/  IMAD R4, R22, R5, R4 ;  /* 0x0000000516047224 */ /* 0x000fc800078e0204 */
[----:B------:R-:W-:Y:S02]  /*b0d0*/  @P0 IMAD R23, R20, R14, R3 ;  /* 0x0000000e14170224 */ /* 0x000fe400078e0203 */
[----:B0-----:R-:W-:Y:S02]  /*b0e0*/  IMAD R3, R6, R27, R15 ;  /* 0x0000001b06037224 */ /* 0x001fe400078e020f */
[----:B------:R-:W-:Y:S02]  /*b0f0*/  IMAD R7, R4, R29, R23 ;  /* 0x0000001d04077224 */ /* 0x000fe400078e0217 */
[----:B------:R-:W-:Y:S02]  /*b100*/  IMAD R4, R3, R21, R10 ;  /* 0x0000001503047224 */ /* 0x000fe400078e020a */
[----:B------:R-:W-:-:S03]  /*b110*/  IMAD.MOV.U32 R6, RZ, RZ, 0x1 ;  /* 0x00000001ff067424 */ /* 0x000fc600078e00ff */
[----:B------:R-:W-:Y:S02]  /*b120*/  SEL R9, R4, R7, !P0 ;  /* 0x0000000704097207 */ /* 0x000fe40004000000 */
[----:B------:R-:W-:-:S07]  /*b130*/  SEL R7, R7, R4, !P0 ;  /* 0x0000000407077207 */ /* 0x000fce0004000000 */
.L_x_287:
[----:B------:R-:W-:-:S08]  /*b140*/  NOP ;  /* 0x0000000000007918 */ /* 0x000fd00000000000 */
[----:B------:R-:W0:-:S00]  /*b150*/  USETMAXREG.DEALLOC.CTAPOOL 0x28 ;  /* 0x00000028000079c8 */ /* 0x000e0000080e0500 */
[----:B0-----:R-:W-:-:S13]  /*b160*/  ISETP.NE.AND P0, PT, R0, RZ, PT ;  /* 0x000000ff0000720c */ /* 0x001fda0003f05270 */
[----:B------:R-:W-:Y:S05]  /*b170*/  @P0 EXIT ;  /* 0x000000000000094d */ /* 0x000fea0003800000 */
[----:B------:R-:W-:Y:S01]  /*b180*/  LOP3.LUT P0, RZ, R6, 0xff, RZ, 0xc0, !PT ;  /* 0x000000ff06ff7812 */ /* 0x000fe2000780c0ff */
[----:B------:R-:W-:Y:S02]  /*b190*/  IMAD.MOV.U32 R3, RZ, RZ, 0x1 ;  /* 0x00000001ff037424 */ /* 0x000fe400078e00ff */
[----:B------:R-:W-:-:S10]  /*b1a0*/  IMAD.MOV.U32 R0, RZ, RZ, RZ ;  /* 0x000000ffff007224 */ /* 0x000fd400078e00ff */
[----:B------:R-:W-:Y:S05]  /*b1b0*/  @!P0 BRA `(.L_x_290) ;  /* 0x0000000c00c08947 */ /* 0x000fea0003800000 */
[----:B------:R-:W0:Y:S01]  /*b1c0*/  LDC R0, c[0x0][0x28c] ;  /* 0x0000a300ff007b82 */ /* 0x000e220000000800 */
[----:B------:R-:W-:Y:S01]  /*b1d0*/  ULDC UR21, c[0x0][0x658] ;  /* 0x0001960000157ab9 */ /* 0x000fe20000000800 */
[----:B------:R-:W-:Y:S01]  /*b1e0*/  UMOV UR5, 0xffffffff ;  /* 0xffffffff00057882 */ /* 0x000fe20000000000 */
[----:B------:R-:W-:Y:S01]  /*b1f0*/  ULDC UR4, c[0x0][0xc] ;  /* 0x0000030000047ab9 */ /* 0x000fe20000000800 */
[----:B------:R-:W-:Y:S01]  /*b200*/  USHF.L.U32 UR29, UR5, UR21, URZ ;  /* 0x00000015051d7299 */ /* 0x000fe2000800063f */
[C---:B------:R-:W-:Y:S01]  /*b210*/  LOP3.LUT P2, RZ, R18.reuse, 0x7f, RZ, 0xc0, !PT ;  /* 0x0000007f12ff7812 */ /* 0x040fe2000784c0ff */
[----:B------:R-:W-:Y:S01]  /*b220*/  UMOV UR6, 0x1 ;  /* 0x0000000100067882 */ /* 0x000fe20000000000 */
[----:B------:R-:W-:Y:S01]  /*b230*/  ULDC UR5, c[0x0][0x10] ;  /* 0x0000040000057ab9 */ /* 0x000fe20000000800 */
[----:B------:R-:W-:Y:S01]  /*b240*/  LOP3.LUT P0, RZ, R18, 0x1f, RZ, 0xc0, !PT ;  /* 0x0000001f12ff7812 */ /* 0x000fe2000780c0ff */
[----:B------:R-:W-:Y:S01]  /*b250*/  UIMAD.WIDE.U32 UR4, UR4, UR5, URZ ;  /* 0x00000005040472a5 */ /* 0x000fe2000f8e003f */
[----:B------:R-:W-:Y:S01]  /*b260*/  BSSY B0, `(.L_x_290) ;  /* 0x00000e5000007945 */ /* 0x000fe20003800000 */
[----:B------:R-:W-:Y:S01]  /*b270*/  USHF.L.U32 UR21, UR6, UR21, URZ ;  /* 0x0000001506157299 */ /* 0x000fe2000800063f */
[----:B------:R-:W-:Y:S01]  /*b280*/  IMAD.MOV.U32 R11, RZ, RZ, 0x1 ;  /* 0x00000001ff0b7424 */ /* 0x000fe200078e00ff */
[----:B------:R-:W-:Y:S01]  /*b290*/  LOP3.LUT R18, R19, 0x2, RZ, 0xfc, !PT ;  /* 0x0000000213127812 */ /* 0x000fe200078efcff */
[----:B------:R-:W-:Y:S01]  /*b2a0*/  ULDC UR6, c[0x0][0x14] ;  /* 0x0000050000067ab9 */ /* 0x000fe20000000800 */
[----:B------:R-:W-:Y:S01]  /*b2b0*/  PLOP3.LUT P0, PT, P0, P2, PT, 0x8a, 0x0 ;  /* 0x000000000000781c */ /* 0x000fe20000705172 */
[----:B------:R-:W-:-:S02]  /*b2c0*/  UIMAD.WIDE.U32 UR14, UR4, UR6, URZ ;  /* 0x00000006040e72a5 */ /* 0x000fc4000f8e003f */
[----:B------:R-:W-:Y:S01]  /*b2d0*/  UIMAD UR37, UR5, UR6, URZ ;  /* 0x00000006052572a4 */ /* 0x000fe2000f8e023f */
[----:B------:R-:W-:Y:S01]  /*b2e0*/  ULDC UR13, c[0x0][0x600] ;  /* 0x00018000000d7ab9 */ /* 0x000fe20000000800 */
[----:B------:R-:W-:Y:S02]  /*b2f0*/  ULOP3.LUT UR29, URZ, UR29, URZ, 0x33, !UPT ;  /* 0x0000001d3f1d7292 */ /* 0x000fe4000f8e333f */
[----:B------:R-:W-:Y:S01]  /*b300*/  UIADD3 UR13, UR13, -0x1, URZ ;  /* 0xffffffff0d0d7890 */ /* 0x000fe2000fffe03f */
[----:B0-----:R-:W-:Y:S01]  /*b310*/  VIADD R0, R0, 0x7f ;  /* 0x0000007f00007836 */ /* 0x001fe20000000000 */
[----:B------:R-:W-:Y:S01]  /*b320*/  UIADD3 UR37, UR15, UR37, URZ ;  /* 0x000000250f257290 */ /* 0x000fe2000fffe03f */
[----:B------:R-:W-:-:S03]  /*b330*/  ULDC.64 UR22, c[0x0][0x198] ;  /* 0x0000660000167ab9 */ /* 0x000fc60000000a00 */
[----:B------:R-:W-:-:S04]  /*b340*/  SHF.R.S32.HI R3, RZ, 0x1f, R0 ;  /* 0x0000001fff037819 */ /* 0x000fc80000011400 */
[----:B------:R-:W-:Y:S01]  /*b350*/  LEA.HI R3, R3, R0, RZ, 0x7 ;  /* 0x0000000003037211 */ /* 0x000fe200078f38ff */
[----:B------:R-:W-:-:S03]  /*b360*/  IMAD.MOV.U32 R0, RZ, RZ, RZ ;  /* 0x000000ffff007224 */ /* 0x000fc600078e00ff */
[----:B------:R-:W-:Y:S01]  /*b370*/  SHF.R.S32.HI R13, RZ, 0x7, R3 ;  /* 0x00000007ff0d7819 */ /* 0x000fe20000011403 */
[----:B------:R-:W-:-:S04]  /*b380*/  IMAD.MOV.U32 R3, RZ, RZ, 0x1 ;  /* 0x00000001ff037424 */ /* 0x000fc800078e00ff */
[----:B------:R-:W-:-:S07]  /*b390*/  VIADD R10, R13, 0x1 ;  /* 0x000000010d0a7836 */ /* 0x000fce0000000000 */
.L_x_302:
[----:B------:R-:W-:-:S03]  /*b3a0*/  UMOV UR4, 0xffffffff ;  /* 0xffffffff00047882 */ /* 0x000fc60000000000 */
[----:B------:R-:W-:Y:S05]  /*b3b0*/  BRA.DIV UR4, `(.L_x_291) ;  /* 0x00000012042c7947 */ /* 0x000fea000b800000 */
[----:B------:R-:W-:-:S13]  /*b3c0*/  ELECT P6, URZ, PT ;  /* 0x00000000003f782f */ /* 0x000fda00038c0000 */
.L_x_313:
[----:B------:R-:W0:Y:S01]  /*b3d0*/  LDC R4, c[0x0][0x28c] ;  /* 0x0000a300ff047b82 */ /* 0x000e220000000800 */
[----:B------:R-:W-:Y:S01]  /*b3e0*/  BSSY B1, `(.L_x_292) ;  /* 0x000005a000017945 */ /* 0x000fe20003800000 */
[----:B0-----:R-:W-:-:S13]  /*b3f0*/  ISETP.LT.OR P6, PT, R4, 0x1, !P6 ;  /* 0x000000010400780c */ /* 0x001fda00077c1670 */
[----:B------:R-:W-:Y:S05]  /*b400*/  @P6 BRA `(.L_x_293) ;  /* 0x00000004005c6947 */ /* 0x000fea0003800000 */
[----:B------:R-:W-:Y:S02]  /*b410*/  IMAD.SHL.U32 R14, R7, 0x80, RZ ;  /* 0x00000080070e7824 */ /* 0x000fe400078e00ff */
[----:B------:R-:W-:Y:S02]  /*b420*/  IMAD.SHL.U32 R15, R9, 0x100, RZ ;  /* 0x00000100090f7824 */ /* 0x000fe400078e00ff */
[----:B------:R-:W-:Y:S02]  /*b430*/  IMAD.MOV.U32 R20, RZ, RZ, RZ ;  /* 0x000000ffff147224 */ /* 0x000fe400078e00ff */
[----:B------:R-:W-:Y:S02]  /*b440*/  IMAD.MOV.U32 R4, RZ, RZ, R10 ;  /* 0x000000ffff047224 */ /* 0x000fe400078e000a */
[----:B------:R-:W-:Y:S02]  /*b450*/  IMAD.MOV.U32 R5, RZ, RZ, R3 ;  /* 0x000000ffff057224 */ /* 0x000fe400078e0003 */
[----:B------:R-:W-:-:S07]  /*b460*/  IMAD.MOV.U32 R6, RZ, RZ, R0 ;  /* 0x000000ffff067224 */ /* 0x000fce00078e0000 */
.L_x_297:
[----:B------:R-:W0:Y:S01]  /*b470*/  S2R R12, SR_CgaCtaId ;  /* 0x00000000000c7919 */ /* 0x000e220000008800 */
[----:B------:R-:W-:Y:S01]  /*b480*/  MOV R7, 0x400 ;  /* 0x0000040000077802 */ /* 0x000fe20000000f00 */
[----:B------:R-:W1:Y:S03]  /*b490*/  @!P2 LDC R9, c[0x0][0x500] ;  /* 0x00014000ff09ab82 */ /* 0x000e660000000800 */
[----:B0-----:R-:W-:Y:S02]  /*b4a0*/  LEA R21, R12, R7, 0x18 ;  /* 0x000000070c157211 */ /* 0x001fe400078ec0ff */
[----:B------:R-:W-:-:S03]  /*b4b0*/  SHF.L.U32 R7, R5, 0x1f, RZ ;  /* 0x0000001f05077819 */ /* 0x000fc600000006ff */
[----:B------:R-:W-:-:S04]  /*b4c0*/  IMAD R12, R6, 0x8, R21 ;  /* 0x00000008060c7824 */ /* 0x000fc800078e0215 */
[----:B------:R-:W0:Y:S02]  /*b4d0*/  SYNCS.PHASECHK.TRANS64.TRYWAIT P1, [R12+URZ+0x20], R7 ;  /* 0x000020070c0075a7 */ /* 0x000e24000802017f */
[----:B01----:R-:W-:Y:S05]  /*b4e0*/  @!P1 BRA `(.L_x_294) ;  /* 0x0000001000009947 */ /* 0x003fea0003800000 */
.L_x_314:
[----:B0-----:R-:W-:Y:S01]  /*b4f0*/  PRMT R7, R18, 0x9910, RZ ;  /* 0x0000991012077816 */ /* 0x001fe200000000ff */
[----:B------:R0:W-:Y:S03]  /*b500*/  @!P2 SYNCS.ARRIVE.TRANS64 RZ, [R12+URZ], R9 ;  /* 0x000000090cffa9a7 */ /* 0x0001e6000800003f */
[----:B------:R-:W-:-:S13]  /*b510*/  ISETP.NE.AND P1, PT, R7, 0x2, PT ;  /* 0x000000020700780c */ /* 0x000fda0003f25270 */
[----:B0-----:R-:W-:Y:S05]  /*b520*/  @P1 BRA `(.L_x_295) ;  /* 0x0000000000041947 */ /* 0x001fea0003800000 */
[----:B------:R-:W-:Y:S01]  /*b530*/  BPT.TRAP 0x1 ;  /* 0x000000040000795c */ /* 0x000fe20000300000 */
.L_x_295:
[----:B------:R-:W-:Y:S05]  /*b540*/  @P0 BRA `(.L_x_296) ;  /* 0x0000000000040947 */ /* 0x000fea0003800000 */
[----:B------:R-:W-:Y:S01]  /*b550*/  BPT.TRAP 0x1 ;  /* 0x000000040000795c */ /* 0x000fe20000300000 */
.L_x_296:
[----:B------:R-:W-:Y:S01]  /*b560*/  R2UR UR56, R21 ;  /* 0x00000000153872ca */ /* 0x000fe200000e0000 */
[----:B------:R-:W-:Y:S01]  /*b570*/  IMAD R21, R6, 0x10000, R21 ;  /* 0x0001000006157824 */ /* 0x000fe200078e0215 */
[----:B------:R-:W-:Y:S01]  /*b580*/  R2UR UR10, R20 ;  /* 0x00000000140a72ca */ /* 0x000fe200000e0000 */
[----:B------:R-:W-:Y:S01]  /*b590*/  UIADD3 UR30, UP0, UR22, 0xf0, URZ ;  /* 0x000000f0161e7890 */ /* 0x000fe2000ff1e03f */
[----:B------:R-:W-:Y:S01]  /*b5a0*/  R2UR UR16, R6 ;  /* 0x00000000061072ca */ /* 0x000fe200000e0000 */
[----:B------:R-:W-:Y:S01]  /*b5b0*/  VIADD R4, R4, 0xffffffff ;  /* 0xffffffff04047836 */ /* 0x000fe20000000000 */
[----:B------:R-:W-:Y:S01]  /*b5c0*/  R2UR UR32, R21 ;  /* 0x00000000152072ca */ /* 0x000fe200000e0000 */
[----:B------:R-:W-:Y:S01]  /*b5d0*/  UIADD3.X UR31, URZ, UR23, URZ, UP0, !UPT ;  /* 0x000000173f1f7290 */ /* 0x000fe200087fe43f */
[----:B------:R-:W-:Y:S01]  /*b5e0*/  R2UR UR9, R12 ;  /* 0x000000000c0972ca */ /* 0x000fe200000e0000 */
[----:B------:R-:W-:Y:S01]  /*b5f0*/  UIADD3 UR6, UP1, UR22, 0x1f0, URZ ;  /* 0x000001f016067890 */ /* 0x000fe2000ff3e03f */
[----:B------:R-:W-:Y:S01]  /*b600*/  R2UR UR11, R14 ;  /* 0x000000000e0b72ca */ /* 0x000fe200000e0000 */
[----:B------:R-:W-:Y:S01]  /*b610*/  UMOV UR4, 0x0 ;  /* 0x0000000000047882 */ /* 0x000fe20000000000 */
[----:B------:R-:W-:Y:S01]  /*b620*/  R2UR UR12, R8 ;  /* 0x00000000080c72ca */ /* 0x000fe200000e0000 */
[----:B------:R-:W-:Y:S01]  /*b630*/  UIADD3 UR56, UR56, 0x40100, URZ ;  /* 0x0004010038387890 */ /* 0x000fe2000fffe03f */
[----:B------:R-:W-:Y:S01]  /*b640*/  R2UR UR59, R15 ;  /* 0x000000000f3b72ca */ /* 0x000fe200000e0000 */
[----:B------:R-:W-:Y:S01]  /*b650*/  UIADD3 UR50, UR10, 0x20, URZ ;  /* 0x000000200a327890 */ /* 0x000fe2000fffe03f */
[----:B------:R-:W-:Y:S01]  /*b660*/  ISETP.GT.AND P3, PT, R4, 0x1, PT ;  /* 0x000000010400780c */ /* 0x000fe20003f64270 */
[----:B------:R-:W-:Y:S01]  /*b670*/  ULEA UR56, UR16, UR56, 0x11 ;  /* 0x0000003810387291 */ /* 0x000fe2000f8e883f */
[----:B------:R-:W-:Y:S01]  /*b680*/  VIADD R6, R6, 0x1 ;  /* 0x0000000106067836 */ /* 0x000fe20000000000 */
[----:B------:R-:W-:Y:S01]  /*b690*/  UIADD3 UR8, UR32, 0x100, URZ ;  /* 0x0000010020087890 */ /* 0x000fe2000fffe03f */
[----:B------:R-:W-:Y:S01]  /*b6a0*/  VIADD R20, R20, 0x80 ;  /* 0x0000008014147836 */ /* 0x000fe20000000000 */
[----:B------:R-:W-:-:S02]  /*b6b0*/  UIADD3 UR48, UR32, 0x4100, URZ ;  /* 0x0000410020307890 */ /* 0x000fc4000fffe03f */
[----:B------:R-:W-:Y:S01]  /*b6c0*/  UIADD3 UR42, UR10, 0x40, URZ ;  /* 0x000000400a2a7890 */ /* 0x000fe2000fffe03f */
[C---:B------:R-:W-:Y:S01]  /*b6d0*/  ISETP.NE.AND P1, PT, R6.reuse, 0x4, PT ;  /* 0x000000040600780c */ /* 0x040fe20003f25270 */
[----:B------:R-:W-:Y:S02]  /*b6e0*/  UIADD3 UR40, UR32, 0x8100, URZ ;  /* 0x0000810020287890 */ /* 0x000fe4000fffe03f */
[----:B------:R-:W-:Y:S01]  /*b6f0*/  UIADD3 UR34, UR10, 0x60, URZ ;  /* 0x000000600a227890 */ /* 0x000fe2000fffe03f */
[----:B------:R-:W-:Y:S01]  /*b700*/  SEL R12, RZ, 0x1, P1 ;  /* 0x00000001ff0c7807 */ /* 0x000fe20000800000 */
[----:B------:R-:W-:Y:S01]  /*b710*/  UIADD3 UR32, UR32, 0xc100, URZ ;  /* 0x0000c10020207890 */ /* 0x000fe2000fffe03f */
[----:B------:R-:W-:Y:S01]  /*b720*/  SEL R6, R6, RZ, P1 ;  /* 0x000000ff06067207 */ /* 0x000fe20000800000 */
[----:B------:R-:W-:Y:S01]  /*b730*/  UMOV UR5, 0x10000000 ;  /* 0x1000000000057882 */ /* 0x000fe20000000000 */
[----:B------:R-:W-:Y:S01]  /*b740*/  UIADD3.X UR7, URZ, UR23, URZ, UP1, !UPT ;  /* 0x000000173f077290 */ /* 0x000fe20008ffe43f */
[----:B------:R0:W-:Y:S01]  /*b750*/  UTMALDG.3D [UR8], [UR30], desc[UR4] ;  /* 0x000004081e0075b4 */ /* 0x0001e20008011000 */
[----:B------:R-:W-:Y:S01]  /*b760*/  UIADD3 UR24, UR56, 0x8000, URZ ;  /* 0x0000800038187890 */ /* 0x000fe2000fffe03f */
[----:B------:R-:W-:Y:S01]  /*b770*/  LOP3.LUT R5, R5, R12, RZ, 0x3c, !PT ;  /* 0x0000000c05057212 */ /* 0x000fe200078e3cff */
[----:B------:R-:W-:Y:S01]  /*b780*/  UIADD3 UR16, UR56, 0x10000, URZ ;  /* 0x0001000038107890 */ /* 0x000fe2000fffe03f */
[----:B------:R-:W-:Y:S01]  /*b790*/  UMOV UR49, UR9 ;  /* 0x0000000900317c82 */ /* 0x000fe20008000000 */
        /* <DEDUP_REMOVED lines=8> */
[----:B------:R1:W-:Y:S01]  /*b820*/  UTMALDG.3D [UR48], [UR30], desc[UR4] ;  /* 0x000004301e0075b4 */ /* 0x0003e20008011000 */
        /* <DEDUP_REMOVED lines=9> */
[----:B0-----:R-:W-:Y:S01]  /*b8c0*/  UIADD3 UR8, UR56, 0x18000, URZ ;  /* 0x0001800038087890 */ /* 0x001fe2000fffe03f */
[----:B------:R-:W-:Y:S01]  /*b8d0*/  UMOV UR19, UR59 ;  /* 0x0000003b00137c82 */ /* 0x000fe20008000000 */
[----:B------:R-:W-:Y:S01]  /*b8e0*/  UMOV UR20, UR12 ;  /* 0x0000000c00147c82 */ /* 0x000fe20008000000 */
[----:B------:R-:W-:Y:S01]  /*b8f0*/  UMOV UR18, UR42 ;  /* 0x0000002a00127c82 */ /* 0x000fe20008000000 */
[----:B------:R-:W-:Y:S01]  /*b900*/  UMOV UR11, UR59 ;  /* 0x0000003b000b7c82 */ /* 0x000fe20008000000 */
[----:B------:R1:W-:Y:S01]  /*b910*/  UTMALDG.3D [UR32], [UR30], desc[UR4] ;  /* 0x000004201e0075b4 */ /* 0x0003e20008011000 */
[----:B------:R-:W-:Y:S01]  /*b920*/  UMOV UR10, UR34 ;  /* 0x00000022000a7c82 */ /* 0x000fe20008000000 */
[----:B------:R1:W-:Y:S01]  /*b930*/  UTMALDG.3D [UR56], [UR6], desc[UR4] ;  /* 0x00000438060075b4 */ /* 0x0003e20008011000 */
[----:B------:R1:W-:Y:S01]  /*b940*/  UTMALDG.3D [UR24], [UR6], desc[UR4] ;  /* 0x00000418060075b4 */ /* 0x0003e20008011000 */
[----:B------:R1:W-:Y:S01]  /*b950*/  UTMALDG.3D [UR16], [UR6], desc[UR4] ;  /* 0x00000410060075b4 */ /* 0x0003e20008011000 */
[----:B------:R1:W-:Y:S02]  /*b960*/  UTMALDG.3D [UR8], [UR6], desc[UR4] ;  /* 0x00000408060075b4 */ /* 0x0003e40008011000 */
[----:B-1----:R-:W-:Y:S05]  /*b970*/  @P3 BRA `(.L_x_297) ;  /* 0xfffffff800bc3947 */ /* 0x002fea000383ffff */
.L_x_293:
[----:B------:R-:W-:Y:S05]  /*b980*/  BSYNC B1 ;  /* 0x0000000000017941 */ /* 0x000fea0003800000 */
.L_x_292:
[----:B------:R-:W-:Y:S01]  /*b990*/  LOP3.LUT P3, RZ, R11, 0xff, RZ, 0xc0, !PT ;  /* 0x000000ff0bff7812 */ /* 0x000fe2000786c0ff */
[----:B------:R-:W-:Y:S01]  /*b9a0*/  IMAD.IADD R0, R13, 0x1, R0 ;  /* 0x000000010d007824 */ /* 0x000fe200078e0200 */
[----:B------:R-:W-:Y:S01]  /*b9b0*/  IADD3 R16, P4, R16, UR14, RZ ;  /* 0x0000000e10107c10 */ /* 0x000fe2000ff9e0ff */
[----:B------:R-:W-:Y:S01]  /*b9c0*/  ULDC.64 UR4, c[0x0][0x650] ;  /* 0x0001940000047ab9 */ /* 0x000fe20000000a00 */
[----:B------:R-:W-:Y:S01]  /*b9d0*/  BSSY B1, `(.L_x_298) ;  /* 0x000006b000017945 */ /* 0x000fe20003800000 */
[----:B------:R-:W-:Y:S01]  /*b9e0*/  IMAD.MOV.U32 R7, RZ, RZ, -0x1 ;  /* 0xffffffffff077424 */ /* 0x000fe200078e00ff */
[----:B------:R-:W-:Y:S01]  /*b9f0*/  SHF.R.U32.HI R4, RZ, 0x2, R0 ;  /* 0x00000002ff047819 */ /* 0x000fe20000011600 */
[----:B------:R-:W-:Y:S01]  /*ba00*/  IMAD.MOV.U32 R9, RZ, RZ, -0x1 ;  /* 0xffffffffff097424 */ /* 0x000fe200078e00ff */
[----:B------:R-:W-:Y:S01]  /*ba10*/  ISETP.GT.U32.AND P1, PT, R0, 0x3, PT ;  /* 0x000000030000780c */ /* 0x000fe20003f24070 */
[----:B------:R-:W-:Y:S01]  /*ba20*/  IMAD.MOV.U32 R8, RZ, RZ, -0x1 ;  /* 0xffffffffff087424 */ /* 0x000fe200078e00ff */
[----:B------:R-:W-:-:S02]  /*ba30*/  LOP3.LUT R4, R4, 0x1, RZ, 0xc0, !PT ;  /* 0x0000000104047812 */ /* 0x000fc400078ec0ff */
[----:B------:R-:W-:Y:S01]  /*ba40*/  ISETP.LT.U32.AND P1, PT, R13, 0x4, P1 ;  /* 0x000000040d00780c */ /* 0x000fe20000f21070 */
[----:B------:R-:W0:Y:S01]  /*ba50*/  @P3 S2R R6, SR_CgaCtaId ;  /* 0x0000000000063919 */ /* 0x000e220000008800 */
[----:B------:R-:W-:Y:S02]  /*ba60*/  @P3 MOV R5, 0x400 ;  /* 0x0000040000053802 */ /* 0x000fe40000000f00 */
[----:B------:R-:W-:Y:S02]  /*ba70*/  IADD3.X R17, R17, UR37, RZ, P4, !PT ;  /* 0x0000002511117c10 */ /* 0x000fe4000a7fe4ff */
[----:B------:R-:W-:Y:S02]  /*ba80*/  ISETP.GE.U32.AND P4, PT, R16, UR4, PT ;  /* 0x0000000410007c0c */ /* 0x000fe4000bf86070 */
[----:B------:R-:W-:Y:S02]  /*ba90*/  LOP3.LUT R0, R0, 0x3, RZ, 0xc0, !PT ;  /* 0x0000000300007812 */ /* 0x000fe400078ec0ff */
[----:B------:R-:W-:-:S02]  /*baa0*/  PRMT R11, RZ, 0x7610, R11 ;  /* 0x00007610ff0b7816 */ /* 0x000fc4000000000b */
[----:B0-----:R-:W-:-:S04]  /*bab0*/  @P3 LEA R5, R6, R5, 0x18 ;  /* 0x0000000506053211 */ /* 0x001fc800078ec0ff */
[----:B------:R0:W-:Y:S01]  /*bac0*/  @P3 SYNCS.ARRIVE.TRANS64.A1T0 RZ, [R5+URZ+0x58], RZ ;  /* 0x000058ff05ff39a7 */ /* 0x0001e2000810003f */
[----:B------:R-:W-:Y:S02]  /*bad0*/  ISETP.NE.U32.AND P3, PT, R4, 0x1, PT ;  /* 0x000000010400780c */ /* 0x000fe40003f65070 */
[----:B------:R-:W-:Y:S02]  /*bae0*/  SEL R4, RZ, 0x1, !P1 ;  /* 0x00000001ff047807 */ /* 0x000fe40004800000 */
[----:B------:R-:W-:Y:S02]  /*baf0*/  ISETP.GE.U32.AND.EX P1, PT, R17, UR5, PT, P4 ;  /* 0x0000000511007c0c */ /* 0x000fe4000bf26140 */
[----:B------:R-:W-:-:S04]  /*bb00*/  ISETP.GT.U32.AND P3, PT, R13, 0x3, !P3 ;  /* 0x000000030d00780c */ /* 0x000fc80005f64070 */
[----:B0-----:R-:W-:-:S04]  /*bb10*/  SEL R5, RZ, 0x1, !P3 ;  /* 0x00000001ff057807 */ /* 0x001fc80005800000 */
[--C-:B------:R-:W-:Y:S02]  /*bb20*/  LOP3.LUT R3, R5, R3, R4.reuse, 0x96, !PT ;  /* 0x0000000305037212 */ /* 0x100fe400078e9604 */
[----:B------:R-:W-:Y:S01]  /*bb30*/  PRMT R4, RZ, 0x7610, R4 ;  /* 0x00007610ff047816 */ /* 0x000fe20000000004 */
[----:B------:R-:W-:Y:S06]  /*bb40*/  @P1 BRA `(.L_x_299) ;  /* 0x00000004004c1947 */ /* 0x000fec0003800000 */
[----:B------:R-:W-:Y:S01]  /*bb50*/  ULDC.64 UR4, c[0x0][0x628] ;  /* 0x00018a0000047ab9 */ /* 0x000fe20000000a00 */
[----:B------:R-:W0:Y:S01]  /*bb60*/  S2R R14, SR_CTAID.X ;  /* 0x00000000000e7919 */ /* 0x000e220000002500 */
[----:B------:R-:W-:Y:S01]  /*bb70*/  ISETP.NE.U32.AND P1, PT, RZ, UR4, PT ;  /* 0x00000004ff007c0c */ /* 0x000fe2000bf25070 */
[----:B------:R-:W-:Y:S01]  /*bb80*/  ULDC UR7, c[0x0][0x630] ;  /* 0x00018c0000077ab9 */ /* 0x000fe20000000800 */
[----:B------:R-:W-:Y:S01]  /*bb90*/  IMAD.MOV.U32 R4, RZ, RZ, R16 ;  /* 0x000000ffff047224 */ /* 0x000fe200078e0010 */
[----:B------:R-:W1:Y:S01]  /*bba0*/  S2R R12, SR_CTAID.Y ;  /* 0x00000000000c7919 */ /* 0x000e620000002600 */
[----:B------:R-:W-:Y:S01]  /*bbb0*/  ISETP.NE.AND.EX P1, PT, RZ, UR5, PT, P1 ;  /* 0x00000005ff007c0c */ /* 0x000fe2000bf25310 */
[----:B------:R-:W-:-:S12]  /*bbc0*/  IMAD.MOV.U32 R5, RZ, RZ, R17 ;  /* 0x000000ffff057224 */ /* 0x000fd800078e0011 */
[----:B------:R-:W-:Y:S05]  /*bbd0*/  @!P1 BRA `(.L_x_300) ;  /* 0x0000000000289947 */ /* 0x000fea0003800000 */
[----:B------:R-:W-:Y:S02]  /*bbe0*/  ULDC UR6, c[0x0][0x634] ;  /* 0x00018d0000067ab9 */ /* 0x000fe40000000800 */
[----:B------:R-:W-:-:S05]  /*bbf0*/  IADD3 R9, P1, R16, UR6, RZ ;  /* 0x0000000610097c10 */ /* 0x000fca000ff3e0ff */
[----:B------:R-:W-:-:S04]  /*bc00*/  IMAD.X R15, RZ, RZ, R17, P1 ;  /* 0x000000ffff0f7224 */ /* 0x000fc800008e0611 */
[----:B------:R-:W-:-:S04]  /*bc10*/  IMAD.WIDE.U32 R6, R15, UR4, RZ ;  /* 0x000000040f067c25 */ /* 0x000fc8000f8e00ff */
[----:B------:R-:W-:-:S04]  /*bc20*/  IMAD.WIDE.U32 R6, P1, R9, UR5, R6 ;  /* 0x0000000509067c25 */ /* 0x000fc8000f820006 */
[----:B------:R-:W-:-:S04]  /*bc30*/  IMAD.WIDE.U32 R8, R9, UR4, RZ ;  /* 0x0000000409087c25 */ /* 0x000fc8000f8e00ff */
[----:B------:R-:W-:Y:S01]  /*bc40*/  IMAD.X R5, RZ, RZ, RZ, P1 ;  /* 0x000000ffff057224 */ /* 0x000fe200008e06ff */
[----:B------:R-:W-:Y:S01]  /*bc50*/  IADD3 RZ, P1, R9, R6, RZ ;  /* 0x0000000609ff7210 */ /* 0x000fe20007f3e0ff */
[----:B------:R-:W-:-:S04]  /*bc60*/  IMAD.MOV.U32 R4, RZ, RZ, R7 ;  /* 0x000000ffff047224 */ /* 0x000fc800078e0007 */
[----:B------:R-:W-:-:S08]  /*bc70*/  IMAD.WIDE.U32.X R4, R15, UR5, R4, P1 ;  /* 0x000000050f047c25 */ /* 0x000fd000088e0404 */
.L_x_300:
[--C-:B------:R-:W-:Y:S01]  /*bc80*/  SHF.R.U64 R8, R4, UR7, R5.reuse ;  /* 0x0000000704087c19 */ /* 0x100fe20008001205 */
[----:B------:R-:W-:Y:S01]  /*bc90*/  ULDC.64 UR4, c[0x0][0x620] ;  /* 0x0001880000047ab9 */ /* 0x000fe20000000a00 */
[----:B------:R-:W-:Y:S01]  /*bca0*/  SHF.R.U32.HI R4, RZ, UR7, R5 ;  /* 0x00000007ff047c19 */ /* 0x000fe20008011605 */
[----:B------:R-:W2:Y:S01]  /*bcb0*/  LDC R25, c[0x0][0x144] ;  /* 0x00005100ff197b82 */ /* 0x000ea20000000800 */
[----:B------:R-:W-:Y:S01]  /*bcc0*/  IADD3 R7, P1, RZ, -R8, RZ ;  /* 0x80000008ff077210 */ /* 0x000fe20007f3e0ff */
[----:B------:R-:W-:Y:S01]  /*bcd0*/  ULDC.64 UR8, c[0x0][0x640] ;  /* 0x0001900000087ab9 */ /* 0x000fe20000000a00 */
[----:B0-----:R-:W-:Y:S01]  /*bce0*/  I2FP.F32.U32 R9, R14 ;  /* 0x0000000e00097245 */ /* 0x001fe20000201000 */
[----:B------:R-:W-:Y:S02]  /*bcf0*/  ULDC UR6, c[0x0][0x608] ;  /* 0x0001820000067ab9 */ /* 0x000fe40000000800 */
[----:B------:R-:W-:Y:S01]  /*bd00*/  IMAD.X R4, RZ, RZ, ~R4, P1 ;  /* 0x000000ffff047224 */ /* 0x000fe200008e0e04 */
[----:B------:R-:W-:Y:S01]  /*bd10*/  ISETP.NE.U32.AND P1, PT, RZ, UR8, PT ;  /* 0x00000008ff007c0c */ /* 0x000fe2000bf25070 */
[----:B------:R-:W0:Y:S02]  /*bd20*/  LDC R21, c[0x0][0x148] ;  /* 0x00005200ff157b82 */ /* 0x000e240000000800 */
[----:B------:R-:W-:Y:S01]  /*bd30*/  IMAD R6, R4, UR4, RZ ;  /* 0x0000000404067c24 */ /* 0x000fe2000f8e02ff */
[----:B------:R-:W-:Y:S01]  /*bd40*/  ISETP.NE.AND.EX P1, PT, RZ, UR9, PT, P1 ;  /* 0x00000009ff007c0c */ /* 0x000fe2000bf25310 */
[----:B------:R-:W-:Y:S01]  /*bd50*/  IMAD.WIDE.U32 R4, R7, UR4, R16 ;  /* 0x0000000407047c25 */ /* 0x000fe2000f8e0010 */
[----:B------:R-:W-:-:S03]  /*bd60*/  ULDC UR4, c[0x0][0x150] ;  /* 0x0000540000047ab9 */ /* 0x000fc60000000800 */
[----:B------:R-:W-:Y:S02]  /*bd70*/  IMAD R7, R7, UR5, R6 ;  /* 0x0000000507077c24 */ /* 0x000fe4000f8e0206 */
[----:B------:R-:W-:Y:S01]  /*bd80*/  FMUL R6, R9, UR4 ;  /* 0x0000000409067c20 */ /* 0x000fe20008400000 */
[----:B------:R-:W-:Y:S01]  /*bd90*/  ULDC UR4, c[0x0][0x618] ;  /* 0x0001860000047ab9 */ /* 0x000fe20000000800 */
[----:B------:R-:W-:Y:S01]  /*bda0*/  ULDC UR5, c[0x0][0x154] ;  /* 0x0000550000057ab9 */ /* 0x000fe20000000800 */
[----:B------:R-:W-:-:S03]  /*bdb0*/  IMAD.IADD R5, R5, 0x1, R7 ;  /* 0x0000000105057824 */ /* 0x000fc600078e0207 */
[----:B------:R-:W3:Y:S02]  /*bdc0*/  F2I.U32.TRUNC.NTZ R6, R6 ;  /* 0x0000000600067305 */ /* 0x000ee4000020f000 */
[----:B------:R-:W-:Y:S02]  /*bdd0*/  SHF.R.U64 R9, R4, UR4, R5 ;  /* 0x0000000404097c19 */ /* 0x000fe40008001205 */
[----:B-1----:R-:W-:-:S05]  /*bde0*/  I2FP.F32.U32 R4, R12 ;  /* 0x0000000c00047245 */ /* 0x002fca0000201000 */
[----:B------:R-:W-:Y:S01]  /*bdf0*/  FMUL R22, R4, UR5 ;  /* 0x0000000504167c20 */ /* 0x000fe20008400000 */
[----:B------:R-:W-:Y:S01]  /*be00*/  SHF.R.U32.HI R4, RZ, UR4, R5 ;  /* 0x00000004ff047c19 */ /* 0x000fe20008011605 */
[----:B------:R-:W-:-:S03]  /*be10*/  ULDC UR4, c[0x0][0x658] ;  /* 0x0001960000047ab9 */ /* 0x000fc60000000800 */
[--C-:B------:R-:W-:Y:S01]  /*be20*/  SHF.R.U64 R20, R9, UR6, R4.reuse ;  /* 0x0000000609147c19 */ /* 0x100fe20008001204 */
[----:B------:R-:W1:Y:S01]  /*be30*/  F2I.U32.TRUNC.NTZ R22, R22 ;  /* 0x0000001600167305 */ /* 0x000e62000020f000 */
[----:B------:R-:W-:Y:S01]  /*be40*/  SHF.R.U32.HI R5, RZ, UR6, R4 ;  /* 0x00000006ff057c19 */ /* 0x000fe20008011604 */
[----:B---3--:R-:W-:-:S03]  /*be50*/  IMAD.MOV R6, RZ, RZ, -R6 ;  /* 0x000000ffff067224 */ /* 0x008fc600078e0a06 */
[--C-:B------:R-:W-:Y:S01]  /*be60*/  SHF.R.U64 R15, R20, UR4, R5.reuse ;  /* 0x00000004140f7c19 */ /* 0x100fe20008001205 */
[----:B--2---:R-:W-:Y:S01]  /*be70*/  IMAD R14, R25, R6, R14 ;  /* 0x00000006190e7224 */ /* 0x004fe200078e020e */
[----:B------:R-:W-:-:S03]  /*be80*/  SHF.R.U32.HI R23, RZ, UR4, R5 ;  /* 0x00000004ff177c19 */ /* 0x000fc60008011605 */
[----:B------:R-:W-:Y:S02]  /*be90*/  IMAD.MOV.U32 R4, RZ, RZ, R15 ;  /* 0x000000ffff047224 */ /* 0x000fe400078e000f */
[----:B------:R-:W-:Y:S01]  /*bea0*/  IMAD.MOV.U32 R5, RZ, RZ, R23 ;  /* 0x000000ffff057224 */ /* 0x000fe200078e0017 */
[----:B-1----:R-:W-:Y:S06]  /*beb0*/  @!P1 BRA `(.L_x_301) ;  /* 0x0000000000289947 */ /* 0x002fec0003800000 */
[----:B------:R-:W-:Y:S02]  /*bec0*/  ULDC UR4, c[0x0][0x64c] ;  /* 0x0001930000047ab9 */ /* 0x000fe40000000800 */
[----:B------:R-:W-:-:S05]  /*bed0*/  IADD3 R5, P1, R15, UR4, RZ ;  /* 0x000000040f057c10 */ /* 0x000fca000ff3e0ff */
[----:B------:R-:W-:-:S04]  /*bee0*/  IMAD.X R23, RZ, RZ, R23, P1 ;  /* 0x000000ffff177224 */ /* 0x000fc800008e0617 */
[----:B------:R-:W-:-:S04]  /*bef0*/  IMAD.WIDE.U32 R6, R23, UR8, RZ ;  /* 0x0000000817067c25 */ /* 0x000fc8000f8e00ff */
[----:B------:R-:W-:-:S04]  /*bf00*/  IMAD.WIDE.U32 R6, P1, R5, UR9, R6 ;  /* 0x0000000905067c25 */ /* 0x000fc8000f820006 */
[----:B------:R-:W-:-:S04]  /*bf10*/  IMAD.WIDE.U32 R4, R5, UR8, RZ ;  /* 0x0000000805047c25 */ /* 0x000fc8000f8e00ff */
[----:B------:R-:W-:Y:S01]  /*bf20*/  IMAD.MOV.U32 R4, RZ, RZ, R7 ;  /* 0x000000ffff047224 */ /* 0x000fe200078e0007 */
[----:B------:R-:W-:Y:S01]  /*bf30*/  IADD3 RZ, P3, R5, R6, RZ ;  /* 0x0000000605ff7210 */ /* 0x000fe20007f7e0ff */
[----:B------:R-:W-:-:S04]  /*bf40*/  IMAD.X R5, RZ, RZ, RZ, P1 ;  /* 0x000000ffff057224 */ /* 0x000fc800008e06ff */
[----:B------:R-:W-:-:S08]  /*bf50*/  IMAD.WIDE.U32.X R4, R23, UR9, R4, P3 ;  /* 0x0000000917047c25 */ /* 0x000fd000098e0404 */
.L_x_301:
[----:B------:R-:W-:Y:S01]  /*bf60*/  ISETP.NE.AND P1, PT, R2, 0x1, PT ;  /* 0x000000010200780c */ /* 0x000fe20003f25270 */
[----:B------:R-:W-:Y:S01]  /*bf70*/  ULDC UR4, c[0x0][0x648] ;  /* 0x0001920000047ab9 */ /* 0x000fe20000000800 */
[----:B------:R-:W-:Y:S01]  /*bf80*/  LOP3.LUT R20, R20, UR29, RZ, 0xc0, !PT ;  /* 0x0000001d14147c12 */ /* 0x000fe2000f8ec0ff */
[----:B------:R-:W-:Y:S01]  /*bf90*/  IMAD.MOV R22, RZ, RZ, -R22 ;  /* 0x000000ffff167224 */ /* 0x000fe200078e0a16 */
[----:B------:R-:W-:Y:S01]  /*bfa0*/  SHF.R.U64 R5, R4, UR4, R5 ;  /* 0x0000000404057c19 */ /* 0x000fe20008001205 */
[----:B------:R-:W-:Y:S01]  /*bfb0*/  ULDC UR4, c[0x0][0x638] ;  /* 0x00018e0000047ab9 */ /* 0x000fe20000000800 */
[----:B------:R-:W-:Y:S01]  /*bfc0*/  LOP3.LUT R6, R9, UR13, RZ, 0xc0, !PT ;  /* 0x0000000d09067c12 */ /* 0x000fe2000f8ec0ff */
[----:B------:R-:W-:Y:S02]  /*bfd0*/  ULDC UR5, c[0x0][0x610] ;  /* 0x0001840000057ab9 */ /* 0x000fe40000000800 */
[----:B------:R-:W-:Y:S02]  /*bfe0*/  IMAD.MOV R4, RZ, RZ, -R5 ;  /* 0x000000ffff047224 */ /* 0x000fe400078e0a05 */
[----:B------:R-:W-:-:S02]  /*bff0*/  IMAD R5, R5, UR21, R20 ;  /* 0x0000001505057c24 */ /* 0x000fc4000f8e0214 */
[----:B0-----:R-:W-:Y:S02]  /*c000*/  @P1 IMAD R14, R21, R22, R12 ;  /* 0x00000016150e1224 */ /* 0x001fe400078e020c */
[----:B------:R-:W-:Y:S01]  /*c010*/  IMAD R15, R4, UR4, R15 ;  /* 0x00000004040f7c24 */ /* 0x000fe2000f8e020f */
[----:B------:R-:W-:Y:S01]  /*c020*/  ULDC UR4, c[0x0][0x600] ;  /* 0x0001800000047ab9 */ /* 0x000fe20000000800 */
[----:B------:R-:W-:Y:S02]  /*c030*/  IMAD R14, R5, UR5, R14 ;  /* 0x00000005050e7c24 */ /* 0x000fe4000f8e020e */
[----:B------:R-:W-:Y:S02]  /*c040*/  IMAD R15, R15, UR4, R6 ;  /* 0x000000040f0f7c24 */ /* 0x000fe4000f8e0206 */
[----:B------:R-:W-:-:S03]  /*c050*/  IMAD.MOV.U32 R4, RZ, RZ, 0x1 ;  /* 0x00000001ff047424 */ /* 0x000fc600078e00ff */
[----:B------:R-:W-:Y:S02]  /*c060*/  SEL R9, R15, R14, !P1 ;  /* 0x0000000e0f097207 */ /* 0x000fe40004800000 */
[----:B------:R-:W-:-:S07]  /*c070*/  SEL R7, R14, R15, !P1 ;  /* 0x0000000f0e077207 */ /* 0x000fce0004800000 */
.L_x_299:
[----:B------:R-:W-:Y:S05]  /*c080*/  BSYNC B1 ;  /* 0x0000000000017941 */ /* 0x000fea0003800000 */
.L_x_298:
[----:B------:R-:W-:-:S13]  /*c090*/  LOP3.LUT P1, RZ, R4, 0xff, RZ, 0xc0, !PT ;  /* 0x000000ff04ff7812 */ /* 0x000fda000782c0ff */
[----:B------:R-:W-:Y:S05]  /*c0a0*/  @P1 BRA `(.L_x_302) ;  /* 0xfffffff000bc1947 */ /* 0x000fea000383ffff */
[----:B------:R-:W-:Y:S05]  /*c0b0*/  BSYNC B0 ;  /* 0x0000000000007941 */ /* 0x000fea0003800000 */
.L_x_290:
[----:B------:R-:W-:-:S03]  /*c0c0*/  UMOV UR4, 0xffffffff ;  /* 0xffffffff00047882 */ /* 0x000fc60000000000 */
[----:B------:R-:W-:Y:S05]  /*c0d0*/  BRA.DIV UR4, `(.L_x_303) ;  /* 0x0000000604187947 */ /* 0x000fea000b800000 */
[----:B------:R-:W-:-:S13]  /*c0e0*/  ELECT P6, URZ, PT ;  /* 0x00000000003f782f */ /* 0x000fda00038c0000 */
.L_x_317:
[----:B------:R-:W-:Y:S04]  /*c0f0*/  BSSY B0, `(.L_x_304) ;  /* 0x000002b000007945 */ /* 0x000fe80003800000 */
[----:B------:R-:W-:Y:S05]  /*c100*/  @!P6 BRA `(.L_x_305) ;  /* 0x0000000000a4e947 */ /* 0x000fea0003800000 */
[----:B------:R-:W-:-:S04]  /*c110*/  LOP3.LUT R19, R19, 0x2, RZ, 0xfc, !PT ;  /* 0x0000000213137812 */ /* 0x000fc800078efcff */
[----:B------:R-:W-:-:S13]  /*c120*/  ISETP.NE.AND P0, PT, R19, 0x3, PT ;  /* 0x000000031300780c */ /* 0x000fda0003f05270 */
[----:B------:R-:W-:Y:S05]  /*c130*/  @!P0 BRA `(.L_x_306) ;  /* 0x0000000000048947 */ /* 0x000fea0003800000 */
[----:B------:R-:W-:Y:S01]  /*c140*/  BPT.TRAP 0x1 ;  /* 0x000000040000795c */ /* 0x000fe20000300000 */
.L_x_306:
[----:B------:R-:W0:Y:S01]  /*c150*/  S2R R5, SR_CgaCtaId ;  /* 0x0000000000057919 */ /* 0x000e220000008800 */
[----:B------:R-:W-:Y:S02]  /*c160*/  MOV R2, 0x400 ;  /* 0x0000040000027802 */ /* 0x000fe40000000f00 */
[----:B------:R-:W-:Y:S02]  /*c170*/  SHF.L.U32 R4, R3, 0x1f, RZ ;  /* 0x0000001f03047819 */ /* 0x000fe400000006ff */
[----:B0-----:R-:W-:-:S05]  /*c180*/  LEA R5, R5, R2, 0x18 ;  /* 0x0000000205057211 */ /* 0x001fca00078ec0ff */
[----:B------:R-:W-:-:S04]  /*c190*/  VIADD R5, R5, 0x20 ;  /* 0x0000002005057836 */ /* 0x000fc80000000000 */
[C---:B------:R-:W-:Y:S02]  /*c1a0*/  IMAD R7, R0.reuse, 0x8, R5 ;  /* 0x0000000800077824 */ /* 0x040fe400078e0205 */
[----:B------:R-:W-:Y:S02]  /*c1b0*/  VIADD R0, R0, 0x1 ;  /* 0x0000000100007836 */ /* 0x000fe40000000000 */
[----:B------:R-:W0:Y:S03]  /*c1c0*/  SYNCS.PHASECHK.TRANS64.TRYWAIT P0, [R7+URZ], R4 ;  /* 0x00000004070075a7 */ /* 0x000e26000800017f */
[----:B------:R-:W-:-:S04]  /*c1d0*/  ISETP.NE.AND P1, PT, R0, 0x4, PT ;  /* 0x000000040000780c */ /* 0x000fc80003f25270 */
[----:B------:R-:W-:Y:S02]  /*c1e0*/  SEL R2, RZ, 0x1, P1 ;  /* 0x00000001ff027807 */ /* 0x000fe40000800000 */
[----:B------:R-:W-:Y:S02]  /*c1f0*/  SEL R0, R0, RZ, P1 ;  /* 0x000000ff00007207 */ /* 0x000fe40000800000 */
[----:B------:R-:W-:-:S03]  /*c200*/  LOP3.LUT R9, R3, R2, RZ, 0x3c, !PT ;  /* 0x0000000203097212 */ /* 0x000fc600078e3cff */
[----:B------:R-:W-:Y:S01]  /*c210*/  IMAD R6, R0, 0x8, R5 ;  /* 0x0000000800067824 */ /* 0x000fe200078e0205 */
[----:B------:R-:W-:Y:S01]  /*c220*/  SHF.L.U32 R3, R9, 0x1f, RZ ;  /* 0x0000001f09037819 */ /* 0x000fe200000006ff */
[----:B0-----:R-:W-:Y:S06]  /*c230*/  @!P0 BRA `(.L_x_307) ;  /* 0x0000000000e08947 */ /* 0x001fec0003800000 */
.L_x_318:
[----:B------:R-:W1:Y:S01]  /*c240*/  SYNCS.PHASECHK.TRANS64.TRYWAIT P0, [R6+URZ], R3 ;  /* 0x00000003060075a7 */ /* 0x000e62000800017f */
[----:B------:R-:W-:-:S05]  /*c250*/  VIADD R0, R0, 0x1 ;  /* 0x0000000100007836 */ /* 0x000fca0000000000 */
[----:B------:R-:W-:-:S04]  /*c260*/  ISETP.NE.AND P1, PT, R0, 0x4, PT ;  /* 0x000000040000780c */ /* 0x000fc80003f25270 */
[----:B------:R-:W-:Y:S02]  /*c270*/  SEL R2, RZ, 0x1, P1 ;  /* 0x00000001ff027807 */ /* 0x000fe40000800000 */
[----:B------:R-:W-:Y:S02]  /*c280*/  SEL R0, R0, RZ, P1 ;  /* 0x000000ff00007207 */ /* 0x000fe40000800000 */
[----:B------:R-:W-:-:S03]  /*c290*/  LOP3.LUT R9, R9, R2, RZ, 0x3c, !PT ;  /* 0x0000000209097212 */ /* 0x000fc600078e3cff */
[----:B0-----:R-:W-:Y:S01]  /*c2a0*/  IMAD R7, R0, 0x8, R5 ;  /* 0x0000000800077824 */ /* 0x001fe200078e0205 */
[----:B------:R-:W-:Y:S01]  /*c2b0*/  SHF.L.U32 R4, R9, 0x1f, RZ ;  /* 0x0000001f09047819 */ /* 0x000fe200000006ff */
[----:B-1----:R-:W-:Y:S06]  /*c2c0*/  @!P0 BRA `(.L_x_308) ;  /* 0x0000000000d08947 */ /* 0x002fec0003800000 */
.L_x_319:
[----:B------:R-:W1:Y:S01]  /*c2d0*/  SYNCS.PHASECHK.TRANS64.TRYWAIT P0, [R7+URZ], R4 ;  /* 0x00000004070075a7 */ /* 0x000e62000800017f */
[----:B------:R-:W-:-:S05]  /*c2e0*/  VIADD R0, R0, 0x1 ;  /* 0x0000000100007836 */ /* 0x000fca0000000000 */
[----:B------:R-:W-:-:S04]  /*c2f0*/  ISETP.NE.AND P1, PT, R0, 0x4, PT ;  /* 0x000000040000780c */ /* 0x000fc80003f25270 */
[----:B------:R-:W-:Y:S02]  /*c300*/  SEL R2, RZ, 0x1, P1 ;  /* 0x00000001ff027807 */ /* 0x000fe40000800000 */
[----:B------:R-:W-:Y:S02]  /*c310*/  SEL R0, R0, RZ, P1 ;  /* 0x000000ff00007207 */ /* 0x000fe40000800000 */
[----:B------:R-:W-:Y:S01]  /*c320*/  LOP3.LUT R2, R9, R2, RZ, 0x3c, !PT ;  /* 0x0000000209027212 */ /* 0x000fe200078e3cff */
[----:B-1----:R-:W-:Y:S06]  /*c330*/  @!P0 BRA `(.L_x_309) ;  /* 0x0000000000c88947 */ /* 0x002fec0003800000 */
.L_x_320:
[----:B------:R-:W-:Y:S01]  /*c340*/  IMAD R5, R0, 0x8, R5 ;  /* 0x0000000800057824 */ /* 0x000fe200078e0205 */
[----:B------:R-:W-:-:S07]  /*c350*/  SHF.L.U32 R0, R2, 0x1f, RZ ;  /* 0x0000001f02007819 */ /* 0x000fce00000006ff */
.L_x_310:
[----:B--2---:R2:W3:Y:S02]  /*c360*/  SYNCS.PHASECHK.TRANS64.TRYWAIT P0, [R5+URZ], R0 ;  /* 0x00000000050075a7 */ /* 0x0044e4000800017f */
[----:B---3--:R-:W-:Y:S05]  /*c370*/  @!P0 NANOSLEEP.SYNCS 0x989680 ;  /* 0x009896800000895d */ /* 0x008fea0003900000 */
[----:B------:R-:W3:Y:S02]  /*c380*/  @!P0 SYNCS.PHASECHK.TRANS64 P0, [R5+URZ], R0 ;  /* 0x00000000050085a7 */ /* 0x000ee4000800007f */
[----:B---3--:R-:W-:Y:S05]  /*c390*/  @!P0 BRA `(.L_x_310) ;  /* 0xfffffffc00f08947 */ /* 0x008fea000383ffff */
.L_x_305:
[----:B------:R-:W-:Y:S05]  /*c3a0*/  BSYNC B0 ;  /* 0x0000000000007941 */ /* 0x000fea0003800000 */
.L_x_304:
[----:B------:R-:W-:Y:S05]  /*c3b0*/  EXIT ;  /* 0x000000000000794d */ /* 0x000fea0003800000 */
.L_x_17:
[----:B---3--:R3:W4:Y:S02]  /*c3c0*/  SYNCS.PHASECHK.TRANS64.TRYWAIT P1, [R3+URZ], R0 ;  /* 0x00000000030075a7 */ /* 0x008724000802017f */
[----:B----4-:R-:W-:Y:S05]  /*c3d0*/  @!P1 NANOSLEEP.SYNCS 0x989680 ;  /* 0x009896800000995d */ /* 0x010fea0003900000 */
[----:B------:R-:W4:Y:S02]  /*c3e0*/  @!P1 SYNCS.PHASECHK.TRANS64 P1, [R3+URZ], R0 ;  /* 0x00000000030095a7 */ /* 0x000f24000802007f */
[----:B----4-:R-:W-:Y:S05]  /*c3f0*/  @!P1 BRA `(.L_x_17) ;  /* 0xfffffffc00f09947 */ /* 0x010fea000383ffff */
[----:B------:R-:W-:Y:S05]  /*c400*/  BRA `(.L_x_16) ;  /* 0xffffff4c00807947 */ /* 0x000fea000383ffff */
.L_x_22:
[----:B-1----:R-:W-:-:S04]  /*c410*/  IMAD.U32 R4, RZ, RZ, UR9 ;  /* 0x00000009ff047e24 */ /* 0x002fc8000f8e00ff */
[----:B------:R1:W2:Y:S03]  /*c420*/  SYNCS.PHASECHK.TRANS64.TRYWAIT P1, [R4+URZ], R3 ;  /* 0x00000003040075a7 */ /* 0x0002a6000802017f */
[----:B--2---:R-:W-:Y:S05]  /*c430*/  @!P1 NANOSLEEP.SYNCS 0x989680 ;  /* 0x009896800000995d */ /* 0x004fea0003900000 */
[----:B------:R-:W2:Y:S02]  /*c440*/  @!P1 SYNCS.PHASECHK.TRANS64 P1, [R4+URZ], R3 ;  /* 0x00000003040095a7 */ /* 0x000ea4000802007f */
[----:B--2---:R-:W-:Y:S05]  /*c450*/  @!P1 BRA `(.L_x_22) ;  /* 0xfffffffc00ec9947 */ /* 0x004fea000383ffff */
[----:B------:R-:W-:Y:S05]  /*c460*/  BRA `(.L_x_21) ;  /* 0xffffff5400e87947 */ /* 0x000fea000383ffff */
.L_x_291:
[----:B------:R-:W-:Y:S01]  /*c470*/  BSSY B1, `(.L_x_311) ;  /* 0x0000006000017945 */ /* 0x000fe20003800000 */
[----:B------:R-:W-:-:S07]  /*c480*/  IMAD.MOV.U32 R15, RZ, RZ, -0x1 ;  /* 0xffffffffff0f7424 */ /* 0x000fce00078e00ff */
[----:B------:R-:W-:Y:S05]  /*c490*/  WARPSYNC.COLLECTIVE R15, `(.L_x_312) ;  /* 0x000000000f0c7348 */ /* 0x000fea0003c00000 */
[----:B------:R-:W-:Y:S02]  /*c4a0*/  ELECT P6, UR62, PT ;  /* 0x00000000003e782f */ /* 0x000fe400038c0000 */
[----:B------:R-:W-:Y:S01]  /*c4b0*/  MOV R14, UR62 ;  /* 0x0000003e000e7c02 */ /* 0x000fe20008000f00 */
[----:B------:R-:W-:Y:S10]  /*c4c0*/  ENDCOLLECTIVE ;  /* 0x000000000000791b */ /* 0x000ff40003800000 */
.L_x_312:
[----:B------:R-:W-:Y:S05]  /*c4d0*/  BSYNC B1 ;  /* 0x0000000000017941 */ /* 0x000fea0003800000 */
.L_x_311:
[----:B------:R-:W-:Y:S05]  /*c4e0*/  BRA `(.L_x_313) ;  /* 0xffffffec00b87947 */ /* 0x000fea000383ffff */
.L_x_294:
[----:B0-----:R0:W1:Y:S02]  /*c4f0*/  SYNCS.PHASECHK.TRANS64.TRYWAIT P1, [R12+URZ+0x20], R7 ;  /* 0x000020070c0075a7 */ /* 0x001064000802017f */
[----:B-1----:R-:W-:Y:S05]  /*c500*/  @!P1 NANOSLEEP.SYNCS 0x989680 ;  /* 0x009896800000995d */ /* 0x002fea0003900000 */
[----:B------:R-:W1:Y:S02]  /*c510*/  @!P1 SYNCS.PHASECHK.TRANS64 P1, [R12+URZ+0x20], R7 ;  /* 0x000020070c0095a7 */ /* 0x000e64000802007f */
[----:B-1----:R-:W-:Y:S05]  /*c520*/  @!P1 BRA `(.L_x_294) ;  /* 0xfffffffc00f09947 */ /* 0x002fea000383ffff */
[----:B------:R-:W-:Y:S05]  /*c530*/  BRA `(.L_x_314) ;  /* 0xffffffec00ec7947 */ /* 0x000fea000383ffff */
.L_x_303:
[----:B------:R-:W-:Y:S01]  /*c540*/  BSSY B0, `(.L_x_315) ;  /* 0x0000006000007945 */ /* 0x000fe20003800000 */
[----:B------:R-:W-:-:S07]  /*c550*/  IMAD.MOV.U32 R15, RZ, RZ, -0x1 ;  /* 0xffffffffff0f7424 */ /* 0x000fce00078e00ff */
[----:B------:R-:W-:Y:S05]  /*c560*/  WARPSYNC.COLLECTIVE R15, `(.L_x_316) ;  /* 0x000000000f0c7348 */ /* 0x000fea0003c00000 */
[----:B------:R-:W-:Y:S02]  /*c570*/  ELECT P6, UR62, PT ;  /* 0x00000000003e782f */ /* 0x000fe400038c0000 */
[----:B------:R-:W-:Y:S01]  /*c580*/  MOV R14, UR62 ;  /* 0x0000003e000e7c02 */ /* 0x000fe20008000f00 */
[----:B------:R-:W-:Y:S10]  /*c590*/  ENDCOLLECTIVE ;  /* 0x000000000000791b */ /* 0x000ff40003800000 */
.L_x_316:
[----:B------:R-:W-:Y:S05]  /*c5a0*/  BSYNC B0 ;  /* 0x0000000000007941 */ /* 0x000fea0003800000 */
.L_x_315:
[----:B------:R-:W-:Y:S05]  /*c5b0*/  BRA `(.L_x_317) ;  /* 0xfffffff800cc7947 */ /* 0x000fea000383ffff */
.L_x_307:
[----:B0-----:R0:W1:Y:S02]  /*c5c0*/  SYNCS.PHASECHK.TRANS64.TRYWAIT P0, [R7+URZ], R4 ;  /* 0x00000004070075a7 */ /* 0x001064000800017f */
[----:B-1----:R-:W-:Y:S05]  /*c5d0*/  @!P0 NANOSLEEP.SYNCS 0x989680 ;  /* 0x009896800000895d */ /* 0x002fea0003900000 */
[----:B------:R-:W1:Y:S02]  /*c5e0*/  @!P0 SYNCS.PHASECHK.TRANS64 P0, [R7+URZ], R4 ;  /* 0x00000004070085a7 */ /* 0x000e64000800007f */
[----:B-1----:R-:W-:Y:S05]  /*c5f0*/  @!P0 BRA `(.L_x_307) ;  /* 0xfffffffc00f08947 */ /* 0x002fea000383ffff */
[----:B------:R-:W-:Y:S05]  /*c600*/  BRA `(.L_x_318) ;  /* 0xfffffffc000c7947 */ /* 0x000fea000383ffff */
.L_x_308:
[----:B0-----:R0:W1:Y:S02]  /*c610*/  SYNCS.PHASECHK.TRANS64.TRYWAIT P0, [R6+URZ], R3 ;  /* 0x00000003060075a7 */ /* 0x001064000800017f */
[----:B-1----:R-:W-:Y:S05]  /*c620*/  @!P0 NANOSLEEP.SYNCS 0x989680 ;  /* 0x009896800000895d */ /* 0x002fea0003900000 */
[----:B------:R-:W1:Y:S02]  /*c630*/  @!P0 SYNCS.PHASECHK.TRANS64 P0, [R6+URZ], R3 ;  /* 0x00000003060085a7 */ /* 0x000e64000800007f */
[----:B-1----:R-:W-:Y:S05]  /*c640*/  @!P0 BRA `(.L_x_308) ;  /* 0xfffffffc00f08947 */ /* 0x002fea000383ffff */
[----:B------:R-:W-:Y:S05]  /*c650*/  BRA `(.L_x_319) ;  /* 0xfffffffc001c7947 */ /* 0x000fea000383ffff */
.L_x_309:
[----:B-1----:R1:W2:Y:S02]  /*c660*/  SYNCS.PHASECHK.TRANS64.TRYWAIT P0, [R7+URZ], R4 ;  /* 0x00000004070075a7 */ /* 0x0022a4000800017f */
[----:B--2---:R-:W-:Y:S05]  /*c670*/  @!P0 NANOSLEEP.SYNCS 0x989680 ;  /* 0x009896800000895d */ /* 0x004fea0003900000 */
[----:B------:R-:W2:Y:S02]  /*c680*/  @!P0 SYNCS.PHASECHK.TRANS64 P0, [R7+URZ], R4 ;  /* 0x00000004070085a7 */ /* 0x000ea4000800007f */
[----:B--2---:R-:W-:Y:S05]  /*c690*/  @!P0 BRA `(.L_x_309) ;  /* 0xfffffffc00f08947 */ /* 0x004fea000383ffff */
[----:B------:R-:W-:Y:S05]  /*c6a0*/  BRA `(.L_x_320) ;  /* 0xfffffffc00247947 */ /* 0x000fea000383ffff */
.L_x_321:
[----:B------:R-:W-:-:S00]  /*c6b0*/  BRA `(.L_x_321) ;  /* 0xfffffffc00fc7947 */ /* 0x000fc0000383ffff */
[----:B------:R-:W-:-:S00]  /*c6c0*/  NOP ;  /* 0x0000000000007918 */ /* 0x000fc00000000000 */
        /* <DEDUP_REMOVED lines=11> */
.L_x_322:


//--------------------- .nv.global.init           --------------------------
	.section	.nv.global.init,"aw",@progbits
.nv.global.init:
	.type		$str$22,@object
	.size		$str$22,($str$23 - $str$22)
$str$22:
        /*0000*/ 	.byte	0x6b, 0x5f, 0x74, 0x69, 0x6c, 0x65, 0x5f, 0x63, 0x6f, 0x75, 0x6e, 0x74, 0x20, 0x3e, 0x3d, 0x20
        /*0010*/ 	.byte	0x31, 0x00
	.type		$str$23,@object
	.size		$str$23,(__unnamed_1 - $str$23)
$str$23:
        /*0012*/ 	.byte	0x2f, 0x74, 0x6d, 0x70, 0x2f, 0x63, 0x75, 0x74, 0x6c, 0x61, 0x73, 0x73, 0x5f, 0x73, 0x77, 0x65
        /*0022*/ 	.byte	0x65, 0x70, 0x5f, 0x73, 0x72, 0x63, 0x2f, 0x69, 0x6e, 0x63, 0x6c, 0x75, 0x64, 0x65, 0x2f, 0x63
        /*0032*/ 	.byte	0x75, 0x74, 0x6c, 0x61, 0x73, 0x73, 0x2f, 0x67, 0x65, 0x6d, 0x6d, 0x2f, 0x63, 0x6f, 0x6c, 0x6c
        /*0042*/ 	.byte	0x65, 0x63, 0x74, 0x69, 0x76, 0x65, 0x2f, 0x73, 0x6d, 0x39, 0x30, 0x5f, 0x6d, 0x6d, 0x61, 0x5f
        /*0052*/ 	.byte	0x74, 0x6d, 0x61, 0x5f, 0x67, 0x6d, 0x6d, 0x61, 0x5f, 0x73, 0x73, 0x5f, 0x77, 0x61, 0x72, 0x70
        /*0062*/ 	.byte	0x73, 0x70, 0x65, 0x63, 0x69, 0x61, 0x6c, 0x69, 0x7a, 0x65, 0x64, 0x2e, 0x68, 0x70, 0x70, 0x00
	.type		__unnamed_1,@object
	.size		__unnamed_1,(.L_0 - __unnamed_1)
__unnamed_1:
        /*0072*/ 	.byte	0x76, 0x6f, 0x69, 0x64, 0x20, 0x63, 0x75, 0x74, 0x6c, 0x61, 0x73, 0x73, 0x3a, 0x3a, 0x67, 0x65
        /* <DEDUP_REMOVED lines=177> */
        /*0b92*/ 	.byte	0x00
.L_0:


//--------------------- .nv.shared._ZN7cutlass13device_kernelINS_4gemm6kernel13GemmUniversalIN4cute5tupleIJiiiiEEENS1_10collective13CollectiveMmaINS1_34MainloopSm90TmaGmmaWarpSpecializedILi4ENS5_IJNS4_1CILi1EEESB_SB_EEENS1_35KernelTmaWarpSpecializedCooperativeEEENS5_IJNSA_ILi128EEENSA_ILi256EEESF_EEENS_10tfloat32_tENS5_IJlSB_lEEESI_SJ_NS4_8TiledMMAINS4_8MMA_AtomIJNS4_4SM904GMMA30MMA_64x256x8_F32TF32TF32_SS_TNILNSN_7ScaleInE1ELSP_1EEEEEENS4_6LayoutINS5_IJNSA_ILi2EEESB_SB_EEENS5_IJSB_NSA_ILi0EEESV_EEEEENS5_IJNS4_10UnderscoreESY_SY_EEEEENS4_13SM90_TMA_LOADENS4_14ComposedLayoutINS4_7SwizzleILi3ELi4ELi3EEENS4_18smem_ptr_flag_bitsILi32EEENSS_INS5_IJNSA_ILi8EEENSA_ILi32EEEEEENS5_IJS18_SB_EEEEEEEvNS4_8identityES11_S1C_vS1D_EENS_8epilogue10collective6detail29Sm90TmaWarpSpecializedAdapterINS1G_15DefaultEpilogueISI_SJ_SJ_NS1F_6thread17LinearCombinationISI_Li1EffLNS1K_9ScaleType4KindE0ELNS_15FloatRoundStyleE2ESI_EENS1_15EpilogueDefaultEEEEEvvEEEEvNT_6ParamsE --------------------------
	.section	.nv.shared._ZN7cutlass13device_kernelINS_4gemm6kernel13GemmUniversalIN4cute5tupleIJiiiiEEENS1_10collective13CollectiveMmaINS1_34MainloopSm90TmaGmmaWarpSpecializedILi4ENS5_IJNS4_1CILi1EEESB_SB_EEENS1_35KernelTmaWarpSpecializedCooperativeEEENS5_IJNSA_ILi128EEENSA_ILi256EEESF_EEENS_10tfloat32_tENS5_IJlSB_lEEESI_SJ_NS4_8TiledMMAINS4_8MMA_AtomIJNS4_4SM904GMMA30MMA_64x256x8_F32TF32TF32_SS_TNILNSN_7ScaleInE1ELSP_1EEEEEENS4_6LayoutINS5_IJNSA_ILi2EEESB_SB_EEENS5_IJSB_NSA_ILi0EEESV_EEEEENS5_IJNS4_10UnderscoreESY_SY_EEEEENS4_13SM90_TMA_LOADENS4_14ComposedLayoutINS4_7SwizzleILi3ELi4ELi3EEENS4_18smem_ptr_flag_bitsILi32EEENSS_INS5_IJNSA_ILi8EEENSA_ILi32EEEEEENS5_IJS18_SB_EEEEEEEvNS4_8identityES11_S1C_vS1D_EENS_8epilogue10collective6detail29Sm90TmaWarpSpecializedAdapterINS1G_15DefaultEpilogueISI_SJ_SJ_NS1F_6thread17LinearCombinationISI_Li1EffLNS1K_9ScaleType4KindE0ELNS_15FloatRoundStyleE2ESI_EENS1_15EpilogueDefaultEEEEEvvEEEEvNT_6ParamsE,"aw",@nobits
	.sectionflags	@""
	.align	16
	.zero		1024


//--------------------- .nv.shared.reserved.0     --------------------------
	.section	.nv.shared.reserved.0,"aw",@nobits
	.weak		__nv_reservedSMEM_offset_0_alias
	.size		__nv_reservedSMEM_offset_0_alias, 0, 0
	.other		__nv_reservedSMEM_offset_0_alias,@"STO_CUDA_RESERVED_SHARED STV_DEFAULT"
__nv_reservedSMEM_offset_0_alias:
	.zero		0


//--------------------- .nv.global                --------------------------
	.section	.nv.global,"aw",@nobits
.nv.global:
	.type		_ZN39_INTERNAL_03d4dfcd_4_k_cu_ea98a235_61464cute1_E,@object
	.size		_ZN39_INTERNAL_03d4dfcd_4_k_cu_ea98a235_61464cute1_E,(_ZN39_INTERNAL_03d4dfcd_4_k_cu_ea98a235_61464cuda3std3__45__cpo6cbeginE - _ZN39_INTERNAL_03d4dfcd_4_k_cu_ea98a235_61464cute1_E)
_ZN39_INTERNAL_03d4dfcd_4_k_cu_ea98a235_61464cute1_E:
	.zero		1
	.type		_ZN39_INTERNAL_03d4dfcd_4_k_cu_ea98a235_61464cuda3std3__45__cpo6cbeginE,@object
	.size		_ZN39_INTERNAL_03d4dfcd_4_k_cu_ea98a235_61464cuda3std3__45__cpo6cbeginE,(_ZN39_INTERNAL_03d4dfcd_4_k_cu_ea98a235_61464cuda3std3__48in_placeE - _ZN39_INTERNAL_03d4dfcd_4_k_cu_ea98a235_61464cuda3std3__45__cpo6cbeginE)
_ZN39_INTERNAL_03d4dfcd_4_k_cu_ea98a235_61464cuda3std3__45__cpo6cbeginE:
	.zero		1
	.type		_ZN39_INTERNAL_03d4dfcd_4_k_cu_ea98a235_61464cuda3std3__48in_placeE,@object
	.size		_ZN39_INTERNAL_03d4dfcd_4_k_cu_ea98a235_61464cuda3std3__48in_placeE,(_ZN39_INTERNAL_03d4dfcd_4_k_cu_ea98a235_61464cuda3std6ranges3__45__cpo9iter_moveE - _ZN39_INTERNAL_03d4dfcd_4_k_cu_ea98a235_61464cuda3std3__48in_placeE)
_ZN39_INTERNAL_03d4dfcd_4_k_cu_ea98a235_61464cuda3std3__48in_placeE:
	.zero		1
	.type		_ZN39_INTERNAL_03d4dfcd_4_k_cu_ea98a235_61464cuda3std6ranges3__45__cpo9iter_moveE,@object
	.size		_ZN39_INTERNAL_03d4dfcd_4_k_cu_ea98a235_61464cuda3std6ranges3__45__cpo9iter_moveE,(_ZN39_INTERNAL_03d4dfcd_4_k_cu_ea98a235_61464cuda3std3__45__cpo5beginE - _ZN39_INTERNAL_03d4dfcd_4_k_cu_ea98a235_61464cuda3std6ranges3__45__cpo9iter_moveE)
_ZN39_INTERNAL_03d4dfcd_4_k_cu_ea98a235_61464cuda3std6ranges3__45__cpo9iter_moveE:
	.zero		1
	.type		_ZN39_INTERNAL_03d4dfcd_4_k_cu_ea98a235_61464cuda3std3__45__cpo5beginE,@object
	.size		_ZN39_INTERNAL_03d4dfcd_4_k_cu_ea98a235_61464cuda3std3__45__cpo5beginE,(_ZN39_INTERNAL_03d4dfcd_4_k_cu_ea98a235_61464cuda3std3__441_GLOBAL__N__03d4dfcd_4_k_cu_ea98a235_61466ignoreE - _ZN39_INTERNAL_03d4dfcd_4_k_cu_ea98a235_61464cuda3std3__45__cpo5beginE)
_ZN39_INTERNAL_03d4dfcd_4_k_cu_ea98a235_61464cuda3std3__45__cpo5beginE:
	.zero		1
	.type		_ZN39_INTERNAL_03d4dfcd_4_k_cu_ea98a235_61464cuda3std3__441_GLOBAL__N__03d4dfcd_4_k_cu_ea98a235_61466ignoreE,@object
	.size		_ZN39_INTERNAL_03d4dfcd_4_k_cu_ea98a235_61464cuda3std3__441_GLOBAL__N__03d4dfcd_4_k_cu_ea98a235_61466ignoreE,(_ZN39_INTERNAL_03d4dfcd_4_k_cu_ea98a235_61464cute7productE - _ZN39_INTERNAL_03d4dfcd_4_k_cu_ea98a235_61464cuda3std3__441_GLOBAL__N__03d4dfcd_4_k_cu_ea98a235_61466ignoreE)
_ZN39_INTERNAL_03d4dfcd_4_k_cu_ea98a235_61464cuda3std3__441_GLOBAL__N__03d4dfcd_4_k_cu_ea98a235_61466ignoreE:
	.zero		1
	.type		_ZN39_INTERNAL_03d4dfcd_4_k_cu_ea98a235_61464cute7productE,@object
	.size		_ZN39_INTERNAL_03d4dfcd_4_k_cu_ea98a235_61464cute7productE,(_ZN39_INTERNAL_03d4dfcd_4_k_cu_ea98a235_61464cuda3std3__45__cpo3endE - _ZN39_INTERNAL_03d4dfcd_4_k_cu_ea98a235_61464cute7productE)
_ZN39_INTERNAL_03d4dfcd_4_k_cu_ea98a235_61464cute7productE:
	.zero		1
	.type		_ZN39_INTERNAL_03d4dfcd_4_k_cu_ea98a235_61464cuda3std3__45__cpo3endE,@object
	.size		_ZN39_INTERNAL_03d4dfcd_4_k_cu_ea98a235_61464cuda3std3__45__cpo3endE,(_ZN39_INTERNAL_03d4dfcd_4_k_cu_ea98a235_61464cuda3std3__419piecewise_constructE - _ZN39_INTERNAL_03d4dfcd_4_k_cu_ea98a235_61464cuda3std3__45__cpo3endE)
_ZN39_INTERNAL_03d4dfcd_4_k_cu_ea98a235_61464cuda3std3__45__cpo3endE:
	.zero		1
	.type		_ZN39_INTERNAL_03d4dfcd_4_k_cu_ea98a235_61464cuda3std3__419piecewise_constructE,@object
	.size		_ZN39_INTERNAL_03d4dfcd_4_k_cu_ea98a235_61464cuda3std3__419piecewise_constructE,(_ZN39_INTERNAL_03d4dfcd_4_k_cu_ea98a235_61464cuda3std3__45__cpo4cendE - _ZN39_INTERNAL_03d4dfcd_4_k_cu_ea98a235_61464cuda3std3__419piecewise_constructE)
_ZN39_INTERNAL_03d4dfcd_4_k_cu_ea98a235_61464cuda3std3__419piecewise_constructE:
	.zero		1
	.type		_ZN39_INTERNAL_03d4dfcd_4_k_cu_ea98a235_61464cuda3std3__45__cpo4cendE,@object
	.size		_ZN39_INTERNAL_03d4dfcd_4_k_cu_ea98a235_61464cuda3std3__45__cpo4cendE,(_ZN39_INTERNAL_03d4dfcd_4_k_cu_ea98a235_61464cuda3std6ranges3__45__cpo4swapE - _ZN39_INTERNAL_03d4dfcd_4_k_cu_ea98a235_61464cuda3std3__45__cpo4cendE)
_ZN39_INTERNAL_03d4dfcd_4_k_cu_ea98a235_61464cuda3std3__45__cpo4cendE:
	.zero		1
	.type		_ZN39_INTERNAL_03d4dfcd_4_k_cu_ea98a235_61464cuda3std6ranges3__45__cpo4swapE,@object
	.size		_ZN39_INTERNAL_03d4dfcd_4_k_cu_ea98a235_61464cuda3std6ranges3__45__cpo4swapE,(.L_8 - _ZN39_INTERNAL_03d4dfcd_4_k_cu_ea98a235_61464cuda3std6ranges3__45__cpo4swapE)
_ZN39_INTERNAL_03d4dfcd_4_k_cu_ea98a235_61464cuda3std6ranges3__45__cpo4swapE:
	.zero		1
.L_8:


//--------------------- .nv.constant0._ZN7cutlass13device_kernelINS_4gemm6kernel13GemmUniversalIN4cute5tupleIJiiiiEEENS1_10collective13CollectiveMmaINS1_34MainloopSm90TmaGmmaWarpSpecializedILi4ENS5_IJNS4_1CILi1EEESB_SB_EEENS1_35KernelTmaWarpSpecializedCooperativeEEENS5_IJNSA_ILi128EEENSA_ILi256EEESF_EEENS_10tfloat32_tENS5_IJlSB_lEEESI_SJ_NS4_8TiledMMAINS4_8MMA_AtomIJNS4_4SM904GMMA30MMA_64x256x8_F32TF32TF32_SS_TNILNSN_7ScaleInE1ELSP_1EEEEEENS4_6LayoutINS5_IJNSA_ILi2EEESB_SB_EEENS5_IJSB_NSA_ILi0EEESV_EEEEENS5_IJNS4_10UnderscoreESY_SY_EEEEENS4_13SM90_TMA_LOADENS4_14ComposedLayoutINS4_7SwizzleILi3ELi4ELi3EEENS4_18smem_ptr_flag_bitsILi32EEENSS_INS5_IJNSA_ILi8EEENSA_ILi32EEEEEENS5_IJS18_SB_EEEEEEEvNS4_8identityES11_S1C_vS1D_EENS_8epilogue10collective6detail29Sm90TmaWarpSpecializedAdapterINS1G_15DefaultEpilogueISI_SJ_SJ_NS1F_6thread17LinearCombinationISI_Li1EffLNS1K_9ScaleType4KindE0ELNS_15FloatRoundStyleE2ESI_EENS1_15EpilogueDefaultEEEEEvvEEEEvNT_6ParamsE --------------------------
	.section	.nv.constant0._ZN7cutlass13device_kernelINS_4gemm6kernel13GemmUniversalIN4cute5tupleIJiiiiEEENS1_10collective13CollectiveMmaINS1_34MainloopSm90TmaGmmaWarpSpecializedILi4ENS5_IJNS4_1CILi1EEESB_SB_EEENS1_35KernelTmaWarpSpecializedCooperativeEEENS5_IJNSA_ILi128EEENSA_ILi256EEESF_EEENS_10tfloat32_tENS5_IJlSB_lEEESI_SJ_NS4_8TiledMMAINS4_8MMA_AtomIJNS4_4SM904GMMA30MMA_64x256x8_F32TF32TF32_SS_TNILNSN_7ScaleInE1ELSP_1EEEEEENS4_6LayoutINS5_IJNSA_ILi2EEESB_SB_EEENS5_IJSB_NSA_ILi0EEESV_EEEEENS5_IJNS4_10UnderscoreESY_SY_EEEEENS4_13SM90_TMA_LOADENS4_14ComposedLayoutINS4_7SwizzleILi3ELi4ELi3EEENS4_18smem_ptr_flag_bitsILi32EEENSS_INS5_IJNSA_ILi8EEENSA_ILi32EEEEEENS5_IJS18_SB_EEEEEEEvNS4_8identityES11_S1C_vS1D_EENS_8epilogue10collective6detail29Sm90TmaWarpSpecializedAdapterINS1G_15DefaultEpilogueISI_SJ_SJ_NS1F_6thread17LinearCombinationISI_Li1EffLNS1K_9ScaleType4KindE0ELNS_15FloatRoundStyleE2ESI_EENS1_15EpilogueDefaultEEEEEvvEEEEvNT_6ParamsE,"a",@progbits
	.sectionflags	@""
	.align	4
.nv.constant0._ZN7cutlass13device_kernelINS_4gemm6kernel13GemmUniversalIN4cute5tupleIJiiiiEEENS1_10collective13CollectiveMmaINS1_34MainloopSm90TmaGmmaWarpSpecializedILi4ENS5_IJNS4_1CILi1EEESB_SB_EEENS1_35KernelTmaWarpSpecializedCooperativeEEENS5_IJNSA_ILi128EEENSA_ILi256EEESF_EEENS_10tfloat32_tENS5_IJlSB_lEEESI_SJ_NS4_8TiledMMAINS4_8MMA_AtomIJNS4_4SM904GMMA30MMA_64x256x8_F32TF32TF32_SS_TNILNSN_7ScaleInE1ELSP_1EEEEEENS4_6LayoutINS5_IJNSA_ILi2EEESB_SB_EEENS5_IJSB_NSA_ILi0EEESV_EEEEENS5_IJNS4_10UnderscoreESY_SY_EEEEENS4_13SM90_TMA_LOADENS4_14ComposedLayoutINS4_7SwizzleILi3ELi4ELi3EEENS4_18smem_ptr_flag_bitsILi32EEENSS_INS5_IJNSA_ILi8EEENSA_ILi32EEEEEENS5_IJS18_SB_EEEEEEEvNS4_8identityES11_S1C_vS1D_EENS_8epilogue10collective6detail29Sm90TmaWarpSpecializedAdapterINS1G_15DefaultEpilogueISI_SJ_SJ_NS1F_6thread17LinearCombinationISI_Li1EffLNS1K_9ScaleType4KindE0ELNS_15FloatRoundStyleE2ESI_EENS1_15EpilogueDefaultEEEEEvvEEEEvNT_6ParamsE:
	.zero		1664


//--------------------- SYMBOLS --------------------------

	.type		.nv.reservedSmem.offset0,@object
	.size		.nv.reservedSmem.offset0,0x4
	.type		__assertfail,@function
